//
// Generated by NVIDIA NVVM Compiler
//
// Compiler Build ID: CL-36424714
// Cuda compilation tools, release 13.0, V13.0.88
// Based on NVVM 20.0.0
//

.version 9.0
.target sm_100
.address_size 64

	// .globl	_Z10matrix_mulPfS_S_
.extern .func  (.param .b32 func_retval0) vprintf
(
	.param .b64 vprintf_param_0,
	.param .b64 vprintf_param_1
)
;
// _ZZ18matrix_array_blockPfS_S_iiiE16temp_shifted_mul has been demoted
// _ZZ18matrix_array_blockPfS_S_iiiE11block_arr_A has been demoted
.global .align 1 .b8 $str[29] = {116, 91, 37, 100, 93, 91, 37, 100, 93, 45, 62, 98, 108, 111, 99, 107, 95, 97, 114, 114, 91, 37, 100, 93, 58, 37, 102, 10};

.visible .entry _Z10matrix_mulPfS_S_(
	.param .u64 .ptr .align 1 _Z10matrix_mulPfS_S__param_0,
	.param .u64 .ptr .align 1 _Z10matrix_mulPfS_S__param_1,
	.param .u64 .ptr .align 1 _Z10matrix_mulPfS_S__param_2
)
{
	.local .align 8 .b8 	__local_depot0[24];
	.reg .b64 	%SP;
	.reg .b64 	%SPL;
	.reg .pred 	%p<12>;
	.reg .b32 	%r<79>;
	.reg .b32 	%f<266>;
	.reg .b64 	%rd<30>;
	.reg .b64 	%fd<8>;
	// demoted variable
	.shared .align 4 .b8 _ZZ18matrix_array_blockPfS_S_iiiE16temp_shifted_mul[16384];
	// demoted variable
	.shared .align 4 .b8 _ZZ18matrix_array_blockPfS_S_iiiE11block_arr_A[1024];
	mov.u64 	%SPL, __local_depot0;
	cvta.local.u64 	%SP, %SPL;
	ld.param.u64 	%rd6, [_Z10matrix_mulPfS_S__param_0];
	ld.param.u64 	%rd7, [_Z10matrix_mulPfS_S__param_1];
	ld.param.u64 	%rd8, [_Z10matrix_mulPfS_S__param_2];
	add.u64 	%rd1, %SPL, 0;
	mov.u32 	%r33, %ctaid.x;
	shl.b32 	%r74, %r33, 4;
	setp.gt.s32 	%p2, %r74, 16383;
	@%p2 bra 	$L__BB0_11;
	mov.u32 	%r34, %ctaid.y;
	shl.b32 	%r73, %r34, 4;
	cvta.to.global.u64 	%rd10, %rd8;
	mov.u32 	%r35, %tid.x;
	mov.u32 	%r36, %tid.y;
	add.s32 	%r4, %r74, %r35;
	add.s32 	%r5, %r73, %r36;
	shl.b32 	%r37, %r35, 5;
	add.s32 	%r6, %r37, %r36;
	shl.b32 	%r38, %r36, 6;
	shl.b32 	%r39, %r36, 10;
	mov.u32 	%r40, _ZZ18matrix_array_blockPfS_S_iiiE16temp_shifted_mul;
	setp.eq.s32 	%p3, %r36, 0;
	setp.lt.u32 	%p4, %r35, 256;
	and.pred  	%p1, %p3, %p4;
	shl.b32 	%r41, %r36, 4;
	add.s32 	%r42, %r41, %r35;
	shl.b32 	%r43, %r42, 2;
	mov.u32 	%r44, _ZZ18matrix_array_blockPfS_S_iiiE11block_arr_A;
	add.s32 	%r7, %r44, %r43;
	shl.b32 	%r45, %r5, 6;
	add.s32 	%r46, %r45, %r4;
	mul.wide.s32 	%rd11, %r46, 4;
	add.s64 	%rd2, %rd10, %rd11;
	max.u32 	%r47, %r35, 240;
	sub.s32 	%r48, %r47, %r35;
	add.s32 	%r8, %r48, 15;
	cvt.u64.u32 	%rd3, %r38;
	shl.b32 	%r49, %r35, 2;
	add.s32 	%r13, %r40, %r49;
	add.s32 	%r9, %r13, %r39;
	add.s32 	%r10, %r35, 32;
	and.b32  	%r11, %r8, 48;
	add.s32 	%r12, %r44, %r49;
	cvta.to.global.u64 	%rd4, %rd7;
	cvta.to.global.u64 	%rd5, %rd6;
	not.pred 	%p5, %p1;
	mov.u64 	%rd27, $str;
$L__BB0_2:
	mov.u32 	%r15, %r74;
	bar.sync 	0;
	add.s32 	%r50, %r6, %r73;
	mul.wide.u32 	%rd12, %r50, 4;
	add.s64 	%rd13, %rd4, %rd12;
	ld.global.f32 	%f1, [%rd13];
	cvt.s64.s32 	%rd14, %r15;
	add.s64 	%rd15, %rd3, %rd14;
	shl.b64 	%rd16, %rd15, 2;
	add.s64 	%rd17, %rd5, %rd16;
	ld.global.f32 	%f2, [%rd17];
	mul.f32 	%f3, %f1, %f2;
	st.shared.f32 	[%r9], %f3;
	ld.global.f32 	%f4, [%rd17+4];
	mul.f32 	%f5, %f1, %f4;
	st.shared.f32 	[%r9+64], %f5;
	ld.global.f32 	%f6, [%rd17+8];
	mul.f32 	%f7, %f1, %f6;
	st.shared.f32 	[%r9+128], %f7;
	ld.global.f32 	%f8, [%rd17+12];
	mul.f32 	%f9, %f1, %f8;
	st.shared.f32 	[%r9+192], %f9;
	ld.global.f32 	%f10, [%rd17+16];
	mul.f32 	%f11, %f1, %f10;
	st.shared.f32 	[%r9+256], %f11;
	ld.global.f32 	%f12, [%rd17+20];
	mul.f32 	%f13, %f1, %f12;
	st.shared.f32 	[%r9+320], %f13;
	ld.global.f32 	%f14, [%rd17+24];
	mul.f32 	%f15, %f1, %f14;
	st.shared.f32 	[%r9+384], %f15;
	ld.global.f32 	%f16, [%rd17+28];
	mul.f32 	%f17, %f1, %f16;
	st.shared.f32 	[%r9+448], %f17;
	ld.global.f32 	%f18, [%rd17+32];
	mul.f32 	%f19, %f1, %f18;
	st.shared.f32 	[%r9+512], %f19;
	ld.global.f32 	%f20, [%rd17+36];
	mul.f32 	%f21, %f1, %f20;
	st.shared.f32 	[%r9+576], %f21;
	ld.global.f32 	%f22, [%rd17+40];
	mul.f32 	%f23, %f1, %f22;
	st.shared.f32 	[%r9+640], %f23;
	ld.global.f32 	%f24, [%rd17+44];
	mul.f32 	%f25, %f1, %f24;
	st.shared.f32 	[%r9+704], %f25;
	ld.global.f32 	%f26, [%rd17+48];
	mul.f32 	%f27, %f1, %f26;
	st.shared.f32 	[%r9+768], %f27;
	ld.global.f32 	%f28, [%rd17+52];
	mul.f32 	%f29, %f1, %f28;
	st.shared.f32 	[%r9+832], %f29;
	ld.global.f32 	%f30, [%rd17+56];
	mul.f32 	%f31, %f1, %f30;
	st.shared.f32 	[%r9+896], %f31;
	ld.global.f32 	%f32, [%rd17+60];
	mul.f32 	%f33, %f1, %f32;
	st.shared.f32 	[%r9+960], %f33;
	bar.sync 	0;
	@%p5 bra 	$L__BB0_10;
	setp.eq.s32 	%p6, %r11, 48;
	mov.u32 	%r75, %r35;
	@%p6 bra 	$L__BB0_7;
	add.s32 	%r75, %r35, 16;
	setp.eq.s32 	%p7, %r11, 0;
	ld.shared.f32 	%f34, [%r12];
	ld.shared.f32 	%f35, [%r13];
	add.f32 	%f36, %f35, %f34;
	ld.shared.f32 	%f37, [%r13+1024];
	add.f32 	%f38, %f37, %f36;
	ld.shared.f32 	%f39, [%r13+2048];
	add.f32 	%f40, %f39, %f38;
	ld.shared.f32 	%f41, [%r13+3072];
	add.f32 	%f42, %f41, %f40;
	ld.shared.f32 	%f43, [%r13+4096];
	add.f32 	%f44, %f43, %f42;
	ld.shared.f32 	%f45, [%r13+5120];
	add.f32 	%f46, %f45, %f44;
	ld.shared.f32 	%f47, [%r13+6144];
	add.f32 	%f48, %f47, %f46;
	ld.shared.f32 	%f49, [%r13+7168];
	add.f32 	%f50, %f49, %f48;
	ld.shared.f32 	%f51, [%r13+8192];
	add.f32 	%f52, %f51, %f50;
	ld.shared.f32 	%f53, [%r13+9216];
	add.f32 	%f54, %f53, %f52;
	ld.shared.f32 	%f55, [%r13+10240];
	add.f32 	%f56, %f55, %f54;
	ld.shared.f32 	%f57, [%r13+11264];
	add.f32 	%f58, %f57, %f56;
	ld.shared.f32 	%f59, [%r13+12288];
	add.f32 	%f60, %f59, %f58;
	ld.shared.f32 	%f61, [%r13+13312];
	add.f32 	%f62, %f61, %f60;
	ld.shared.f32 	%f63, [%r13+14336];
	add.f32 	%f64, %f63, %f62;
	ld.shared.f32 	%f65, [%r13+15360];
	add.f32 	%f66, %f65, %f64;
	st.shared.f32 	[%r12], %f66;
	cvt.f64.f32 	%fd1, %f66;
	st.local.v2.u32 	[%rd1], {%r5, %r4};
	st.local.u32 	[%rd1+8], %r35;
	st.local.f64 	[%rd1+16], %fd1;
	mov.u64 	%rd18, $str;
	cvta.global.u64 	%rd19, %rd18;
	add.u64 	%rd20, %SP, 0;
	{ // callseq 0, 0
	.param .b64 param0;
	st.param.b64 	[param0], %rd19;
	.param .b64 param1;
	st.param.b64 	[param1], %rd20;
	.param .b32 retval0;
	call.uni (retval0), 
	vprintf, 
	(
	param0, 
	param1
	);
	ld.param.b32 	%r51, [retval0];
	} // callseq 0
	@%p7 bra 	$L__BB0_7;
	setp.eq.s32 	%p8, %r11, 16;
	ld.shared.f32 	%f67, [%r12+64];
	ld.shared.f32 	%f68, [%r13+64];
	add.f32 	%f69, %f68, %f67;
	ld.shared.f32 	%f70, [%r13+1088];
	add.f32 	%f71, %f70, %f69;
	ld.shared.f32 	%f72, [%r13+2112];
	add.f32 	%f73, %f72, %f71;
	ld.shared.f32 	%f74, [%r13+3136];
	add.f32 	%f75, %f74, %f73;
	ld.shared.f32 	%f76, [%r13+4160];
	add.f32 	%f77, %f76, %f75;
	ld.shared.f32 	%f78, [%r13+5184];
	add.f32 	%f79, %f78, %f77;
	ld.shared.f32 	%f80, [%r13+6208];
	add.f32 	%f81, %f80, %f79;
	ld.shared.f32 	%f82, [%r13+7232];
	add.f32 	%f83, %f82, %f81;
	ld.shared.f32 	%f84, [%r13+8256];
	add.f32 	%f85, %f84, %f83;
	ld.shared.f32 	%f86, [%r13+9280];
	add.f32 	%f87, %f86, %f85;
	ld.shared.f32 	%f88, [%r13+10304];
	add.f32 	%f89, %f88, %f87;
	ld.shared.f32 	%f90, [%r13+11328];
	add.f32 	%f91, %f90, %f89;
	ld.shared.f32 	%f92, [%r13+12352];
	add.f32 	%f93, %f92, %f91;
	ld.shared.f32 	%f94, [%r13+13376];
	add.f32 	%f95, %f94, %f93;
	ld.shared.f32 	%f96, [%r13+14400];
	add.f32 	%f97, %f96, %f95;
	ld.shared.f32 	%f98, [%r13+15424];
	add.f32 	%f99, %f98, %f97;
	st.shared.f32 	[%r12+64], %f99;
	cvt.f64.f32 	%fd2, %f99;
	st.local.v2.u32 	[%rd1], {%r5, %r4};
	st.local.u32 	[%rd1+8], %r75;
	st.local.f64 	[%rd1+16], %fd2;
	cvta.global.u64 	%rd22, %rd18;
	add.u64 	%rd23, %SP, 0;
	{ // callseq 1, 0
	.param .b64 param0;
	st.param.b64 	[param0], %rd22;
	.param .b64 param1;
	st.param.b64 	[param1], %rd23;
	.param .b32 retval0;
	call.uni (retval0), 
	vprintf, 
	(
	param0, 
	param1
	);
	ld.param.b32 	%r53, [retval0];
	} // callseq 1
	mov.u32 	%r75, %r10;
	@%p8 bra 	$L__BB0_7;
	add.s32 	%r75, %r35, 48;
	ld.shared.f32 	%f100, [%r12+128];
	ld.shared.f32 	%f101, [%r13+128];
	add.f32 	%f102, %f101, %f100;
	ld.shared.f32 	%f103, [%r13+1152];
	add.f32 	%f104, %f103, %f102;
	ld.shared.f32 	%f105, [%r13+2176];
	add.f32 	%f106, %f105, %f104;
	ld.shared.f32 	%f107, [%r13+3200];
	add.f32 	%f108, %f107, %f106;
	ld.shared.f32 	%f109, [%r13+4224];
	add.f32 	%f110, %f109, %f108;
	ld.shared.f32 	%f111, [%r13+5248];
	add.f32 	%f112, %f111, %f110;
	ld.shared.f32 	%f113, [%r13+6272];
	add.f32 	%f114, %f113, %f112;
	ld.shared.f32 	%f115, [%r13+7296];
	add.f32 	%f116, %f115, %f114;
	ld.shared.f32 	%f117, [%r13+8320];
	add.f32 	%f118, %f117, %f116;
	ld.shared.f32 	%f119, [%r13+9344];
	add.f32 	%f120, %f119, %f118;
	ld.shared.f32 	%f121, [%r13+10368];
	add.f32 	%f122, %f121, %f120;
	ld.shared.f32 	%f123, [%r13+11392];
	add.f32 	%f124, %f123, %f122;
	ld.shared.f32 	%f125, [%r13+12416];
	add.f32 	%f126, %f125, %f124;
	ld.shared.f32 	%f127, [%r13+13440];
	add.f32 	%f128, %f127, %f126;
	ld.shared.f32 	%f129, [%r13+14464];
	add.f32 	%f130, %f129, %f128;
	ld.shared.f32 	%f131, [%r13+15488];
	add.f32 	%f132, %f131, %f130;
	st.shared.f32 	[%r12+128], %f132;
	cvt.f64.f32 	%fd3, %f132;
	st.local.v2.u32 	[%rd1], {%r5, %r4};
	st.local.u32 	[%rd1+8], %r10;
	st.local.f64 	[%rd1+16], %fd3;
	cvta.global.u64 	%rd25, %rd18;
	add.u64 	%rd26, %SP, 0;
	{ // callseq 2, 0
	.param .b64 param0;
	st.param.b64 	[param0], %rd25;
	.param .b64 param1;
	st.param.b64 	[param1], %rd26;
	.param .b32 retval0;
	call.uni (retval0), 
	vprintf, 
	(
	param0, 
	param1
	);
	ld.param.b32 	%r55, [retval0];
	} // callseq 2
$L__BB0_7:
	setp.lt.u32 	%p9, %r8, 48;
	@%p9 bra 	$L__BB0_10;
	shl.b32 	%r57, %r75, 2;
	mov.u32 	%r58, _ZZ18matrix_array_blockPfS_S_iiiE11block_arr_A;
	add.s32 	%r59, %r58, %r57;
	add.s32 	%r77, %r59, 128;
	mov.u32 	%r60, _ZZ18matrix_array_blockPfS_S_iiiE16temp_shifted_mul;
	add.s32 	%r61, %r60, %r57;
	add.s32 	%r76, %r61, 8192;
$L__BB0_9:
	ld.shared.f32 	%f133, [%r77+-128];
	ld.shared.f32 	%f134, [%r76+-8192];
	add.f32 	%f135, %f134, %f133;
	ld.shared.f32 	%f136, [%r76+-7168];
	add.f32 	%f137, %f136, %f135;
	ld.shared.f32 	%f138, [%r76+-6144];
	add.f32 	%f139, %f138, %f137;
	ld.shared.f32 	%f140, [%r76+-5120];
	add.f32 	%f141, %f140, %f139;
	ld.shared.f32 	%f142, [%r76+-4096];
	add.f32 	%f143, %f142, %f141;
	ld.shared.f32 	%f144, [%r76+-3072];
	add.f32 	%f145, %f144, %f143;
	ld.shared.f32 	%f146, [%r76+-2048];
	add.f32 	%f147, %f146, %f145;
	ld.shared.f32 	%f148, [%r76+-1024];
	add.f32 	%f149, %f148, %f147;
	ld.shared.f32 	%f150, [%r76];
	add.f32 	%f151, %f150, %f149;
	ld.shared.f32 	%f152, [%r76+1024];
	add.f32 	%f153, %f152, %f151;
	ld.shared.f32 	%f154, [%r76+2048];
	add.f32 	%f155, %f154, %f153;
	ld.shared.f32 	%f156, [%r76+3072];
	add.f32 	%f157, %f156, %f155;
	ld.shared.f32 	%f158, [%r76+4096];
	add.f32 	%f159, %f158, %f157;
	ld.shared.f32 	%f160, [%r76+5120];
	add.f32 	%f161, %f160, %f159;
	ld.shared.f32 	%f162, [%r76+6144];
	add.f32 	%f163, %f162, %f161;
	ld.shared.f32 	%f164, [%r76+7168];
	add.f32 	%f165, %f164, %f163;
	st.shared.f32 	[%r77+-128], %f165;
	cvt.f64.f32 	%fd4, %f165;
	st.local.v2.u32 	[%rd1], {%r5, %r4};
	st.local.u32 	[%rd1+8], %r75;
	st.local.f64 	[%rd1+16], %fd4;
	cvta.global.u64 	%rd28, %rd27;
	add.u64 	%rd29, %SP, 0;
	{ // callseq 3, 0
	.param .b64 param0;
	st.param.b64 	[param0], %rd28;
	.param .b64 param1;
	st.param.b64 	[param1], %rd29;
	.param .b32 retval0;
	call.uni (retval0), 
	vprintf, 
	(
	param0, 
	param1
	);
	ld.param.b32 	%r62, [retval0];
	} // callseq 3
	ld.shared.f32 	%f166, [%r77+-64];
	ld.shared.f32 	%f167, [%r76+-8128];
	add.f32 	%f168, %f167, %f166;
	ld.shared.f32 	%f169, [%r76+-7104];
	add.f32 	%f170, %f169, %f168;
	ld.shared.f32 	%f171, [%r76+-6080];
	add.f32 	%f172, %f171, %f170;
	ld.shared.f32 	%f173, [%r76+-5056];
	add.f32 	%f174, %f173, %f172;
	ld.shared.f32 	%f175, [%r76+-4032];
	add.f32 	%f176, %f175, %f174;
	ld.shared.f32 	%f177, [%r76+-3008];
	add.f32 	%f178, %f177, %f176;
	ld.shared.f32 	%f179, [%r76+-1984];
	add.f32 	%f180, %f179, %f178;
	ld.shared.f32 	%f181, [%r76+-960];
	add.f32 	%f182, %f181, %f180;
	ld.shared.f32 	%f183, [%r76+64];
	add.f32 	%f184, %f183, %f182;
	ld.shared.f32 	%f185, [%r76+1088];
	add.f32 	%f186, %f185, %f184;
	ld.shared.f32 	%f187, [%r76+2112];
	add.f32 	%f188, %f187, %f186;
	ld.shared.f32 	%f189, [%r76+3136];
	add.f32 	%f190, %f189, %f188;
	ld.shared.f32 	%f191, [%r76+4160];
	add.f32 	%f192, %f191, %f190;
	ld.shared.f32 	%f193, [%r76+5184];
	add.f32 	%f194, %f193, %f192;
	ld.shared.f32 	%f195, [%r76+6208];
	add.f32 	%f196, %f195, %f194;
	ld.shared.f32 	%f197, [%r76+7232];
	add.f32 	%f198, %f197, %f196;
	st.shared.f32 	[%r77+-64], %f198;
	cvt.f64.f32 	%fd5, %f198;
	st.local.v2.u32 	[%rd1], {%r5, %r4};
	add.s32 	%r64, %r75, 16;
	st.local.u32 	[%rd1+8], %r64;
	st.local.f64 	[%rd1+16], %fd5;
	{ // callseq 4, 0
	.param .b64 param0;
	st.param.b64 	[param0], %rd28;
	.param .b64 param1;
	st.param.b64 	[param1], %rd29;
	.param .b32 retval0;
	call.uni (retval0), 
	vprintf, 
	(
	param0, 
	param1
	);
	ld.param.b32 	%r65, [retval0];
	} // callseq 4
	ld.shared.f32 	%f199, [%r77];
	ld.shared.f32 	%f200, [%r76+-8064];
	add.f32 	%f201, %f200, %f199;
	ld.shared.f32 	%f202, [%r76+-7040];
	add.f32 	%f203, %f202, %f201;
	ld.shared.f32 	%f204, [%r76+-6016];
	add.f32 	%f205, %f204, %f203;
	ld.shared.f32 	%f206, [%r76+-4992];
	add.f32 	%f207, %f206, %f205;
	ld.shared.f32 	%f208, [%r76+-3968];
	add.f32 	%f209, %f208, %f207;
	ld.shared.f32 	%f210, [%r76+-2944];
	add.f32 	%f211, %f210, %f209;
	ld.shared.f32 	%f212, [%r76+-1920];
	add.f32 	%f213, %f212, %f211;
	ld.shared.f32 	%f214, [%r76+-896];
	add.f32 	%f215, %f214, %f213;
	ld.shared.f32 	%f216, [%r76+128];
	add.f32 	%f217, %f216, %f215;
	ld.shared.f32 	%f218, [%r76+1152];
	add.f32 	%f219, %f218, %f217;
	ld.shared.f32 	%f220, [%r76+2176];
	add.f32 	%f221, %f220, %f219;
	ld.shared.f32 	%f222, [%r76+3200];
	add.f32 	%f223, %f222, %f221;
	ld.shared.f32 	%f224, [%r76+4224];
	add.f32 	%f225, %f224, %f223;
	ld.shared.f32 	%f226, [%r76+5248];
	add.f32 	%f227, %f226, %f225;
	ld.shared.f32 	%f228, [%r76+6272];
	add.f32 	%f229, %f228, %f227;
	ld.shared.f32 	%f230, [%r76+7296];
	add.f32 	%f231, %f230, %f229;
	st.shared.f32 	[%r77], %f231;
	cvt.f64.f32 	%fd6, %f231;
	st.local.v2.u32 	[%rd1], {%r5, %r4};
	add.s32 	%r67, %r75, 32;
	st.local.u32 	[%rd1+8], %r67;
	st.local.f64 	[%rd1+16], %fd6;
	{ // callseq 5, 0
	.param .b64 param0;
	st.param.b64 	[param0], %rd28;
	.param .b64 param1;
	st.param.b64 	[param1], %rd29;
	.param .b32 retval0;
	call.uni (retval0), 
	vprintf, 
	(
	param0, 
	param1
	);
	ld.param.b32 	%r68, [retval0];
	} // callseq 5
	ld.shared.f32 	%f232, [%r77+64];
	ld.shared.f32 	%f233, [%r76+-8000];
	add.f32 	%f234, %f233, %f232;
	ld.shared.f32 	%f235, [%r76+-6976];
	add.f32 	%f236, %f235, %f234;
	ld.shared.f32 	%f237, [%r76+-5952];
	add.f32 	%f238, %f237, %f236;
	ld.shared.f32 	%f239, [%r76+-4928];
	add.f32 	%f240, %f239, %f238;
	ld.shared.f32 	%f241, [%r76+-3904];
	add.f32 	%f242, %f241, %f240;
	ld.shared.f32 	%f243, [%r76+-2880];
	add.f32 	%f244, %f243, %f242;
	ld.shared.f32 	%f245, [%r76+-1856];
	add.f32 	%f246, %f245, %f244;
	ld.shared.f32 	%f247, [%r76+-832];
	add.f32 	%f248, %f247, %f246;
	ld.shared.f32 	%f249, [%r76+192];
	add.f32 	%f250, %f249, %f248;
	ld.shared.f32 	%f251, [%r76+1216];
	add.f32 	%f252, %f251, %f250;
	ld.shared.f32 	%f253, [%r76+2240];
	add.f32 	%f254, %f253, %f252;
	ld.shared.f32 	%f255, [%r76+3264];
	add.f32 	%f256, %f255, %f254;
	ld.shared.f32 	%f257, [%r76+4288];
	add.f32 	%f258, %f257, %f256;
	ld.shared.f32 	%f259, [%r76+5312];
	add.f32 	%f260, %f259, %f258;
	ld.shared.f32 	%f261, [%r76+6336];
	add.f32 	%f262, %f261, %f260;
	ld.shared.f32 	%f263, [%r76+7360];
	add.f32 	%f264, %f263, %f262;
	st.shared.f32 	[%r77+64], %f264;
	cvt.f64.f32 	%fd7, %f264;
	st.local.v2.u32 	[%rd1], {%r5, %r4};
	add.s32 	%r70, %r75, 48;
	st.local.u32 	[%rd1+8], %r70;
	st.local.f64 	[%rd1+16], %fd7;
	{ // callseq 6, 0
	.param .b64 param0;
	st.param.b64 	[param0], %rd28;
	.param .b64 param1;
	st.param.b64 	[param1], %rd29;
	.param .b32 retval0;
	call.uni (retval0), 
	vprintf, 
	(
	param0, 
	param1
	);
	ld.param.b32 	%r71, [retval0];
	} // callseq 6
	add.s32 	%r77, %r77, 256;
	add.s32 	%r76, %r76, 256;
	setp.lt.u32 	%p10, %r75, 192;
	add.s32 	%r75, %r75, 64;
	@%p10 bra 	$L__BB0_9;
$L__BB0_10:
	bar.sync 	0;
	ld.shared.f32 	%f265, [%r7];
	st.global.f32 	[%rd2], %f265;
	add.s32 	%r74, %r15, 1024;
	add.s32 	%r73, %r73, 512;
	setp.lt.s32 	%p11, %r15, 15360;
	@%p11 bra 	$L__BB0_2;
$L__BB0_11:
	ret;

}


// ===== COMPILED SASS (sm_100) =====

	.target	sm_100

	.elftype	@"ET_EXEC"


//--------------------- .note.nv.tkinfo           --------------------------
	.section	.note.nv.tkinfo,"",@"SHT_NOTE"
	.sectionflags	@"SHF_NOTE_NV_TKINFO"
	.tkinfo
        /*0018*/ 	.word	0x00000002
        /*0030*/ 	.string	""
        /*0030*/ 	.string	"ptxas"
        /*0030*/ 	.string	"Cuda compilation tools, release 13.0, V13.0.88"
        /*0030*/ 	.string	"Build cuda_13.0.r13.0/compiler.36424714_0"
        /*0030*/ 	.string	"-arch sm_100 -m 64 "



//--------------------- .note.nv.cuinfo           --------------------------
	.section	.note.nv.cuinfo,"",@"SHT_NOTE"
	.sectionflags	@"SHF_NOTE_NV_CUINFO"
        /*0018*/ 	.short	0x0002
        /*001a*/ 	.short	0x0064
        /*001c*/ 	.short	0x0082
	.zero		2


//--------------------- .nv.info                  --------------------------
	.section	.nv.info,"",@"SHT_CUDA_INFO"
	.align	4


	//----- nvinfo : EIATTR_REGCOUNT
	.align		4
        /*0000*/ 	.byte	0x04, 0x2f
        /*0002*/ 	.short	(.L_2 - .L_1)
	.align		4
.L_1:
        /*0004*/ 	.word	index@(_Z10matrix_mulPfS_S_)
        /*0008*/ 	.word	0x0000001f


	//----- nvinfo : EIATTR_FRAME_SIZE
	.align		4
.L_2:
        /*000c*/ 	.byte	0x04, 0x11
        /*000e*/ 	.short	(.L_4 - .L_3)
	.align		4
.L_3:
        /*0010*/ 	.word	index@(_Z10matrix_mulPfS_S_)
        /*0014*/ 	.word	0x00000018


	//----- nvinfo : EIATTR_MIN_STACK_SIZE
	.align		4
.L_4:
        /*0018*/ 	.byte	0x04, 0x12
        /*001a*/ 	.short	(.L_6 - .L_5)
	.align		4
.L_5:
        /*001c*/ 	.word	index@(_Z10matrix_mulPfS_S_)
        /*0020*/ 	.word	0x00000018
.L_6:


//--------------------- .nv.compat                --------------------------
	.section	.nv.compat,"",@"SHT_CUDA_COMPAT_INFO"
	.align	4
        /*0000*/ 	.byte	0x02, 0x09, 0x00, 0x00, 0x02, 0x02, 0x01, 0x00, 0x02, 0x05, 0x05, 0x00, 0x03, 0x07, 0x01, 0x01
        /*0010*/ 	.byte	0x02, 0x03, 0x00, 0x00, 0x02, 0x06, 0x01, 0x00, 0x04, 0x0b, 0x08, 0x00, 0x09, 0x00, 0x00, 0x00
        /*0020*/ 	.byte	0x00, 0x00, 0x00, 0x00


//--------------------- .nv.info._Z10matrix_mulPfS_S_ --------------------------
	.section	.nv.info._Z10matrix_mulPfS_S_,"",@"SHT_CUDA_INFO"
	.sectionflags	@""
	.align	4


	//----- nvinfo : EIATTR_CUDA_API_VERSION
	.align		4
        /*0000*/ 	.byte	0x04, 0x37
        /*0002*/ 	.short	(.L_8 - .L_7)
.L_7:
        /*0004*/ 	.word	0x00000082


	//----- nvinfo : EIATTR_KPARAM_INFO
	.align		4
.L_8:
        /*0008*/ 	.byte	0x04, 0x17
        /*000a*/ 	.short	(.L_10 - .L_9)
.L_9:
        /*000c*/ 	.word	0x00000000
        /*0010*/ 	.short	0x0002
        /*0012*/ 	.short	0x0010
        /*0014*/ 	.byte	0x00, 0xf5, 0x21, 0x00


	//----- nvinfo : EIATTR_KPARAM_INFO
	.align		4
.L_10:
        /*0018*/ 	.byte	0x04, 0x17
        /*001a*/ 	.short	(.L_12 - .L_11)
.L_11:
        /*001c*/ 	.word	0x00000000
        /*0020*/ 	.short	0x0001
        /*0022*/ 	.short	0x0008
        /*0024*/ 	.byte	0x00, 0xf5, 0x21, 0x00


	//----- nvinfo : EIATTR_KPARAM_INFO
	.align		4
.L_12:
        /*0028*/ 	.byte	0x04, 0x17
        /*002a*/ 	.short	(.L_14 - .L_13)
.L_13:
        /*002c*/ 	.word	0x00000000
        /*0030*/ 	.short	0x0000
        /*0032*/ 	.short	0x0000
        /*0034*/ 	.byte	0x00, 0xf5, 0x21, 0x00


	//----- nvinfo : EIATTR_SPARSE_MMA_MASK
	.align		4
.L_14:
        /*0038*/ 	.byte	0x03, 0x50
        /*003a*/ 	.short	0x0000


	//----- nvinfo : EIATTR_MAXREG_COUNT
	.align		4
        /*003c*/ 	.byte	0x03, 0x1b
        /*003e*/ 	.short	0x00ff


	//----- nvinfo : EIATTR_NUM_BARRIERS
	.align		4
        /*0040*/ 	.byte	0x02, 0x4c
        /*0042*/ 	.byte	0x01
	.zero		1


	//----- nvinfo : EIATTR_EXTERNS
	.align		4
        /*0044*/ 	.byte	0x04, 0x0f
        /*0046*/ 	.short	(.L_16 - .L_15)


	//   ....[0]....
	.align		4
.L_15:
        /*0048*/ 	.word	index@(vprintf)


	//----- nvinfo : EIATTR_MERCURY_ISA_VERSION
	.align		4
.L_16:
        /*004c*/ 	.byte	0x03, 0x5f
        /*004e*/ 	.short	0x0101


	//----- nvinfo : EIATTR_VRC_CTA_INIT_COUNT
	.align		4
        /*0050*/ 	.byte	0x02, 0x4a
	.zero		1
	.zero		1


	//----- nvinfo : EIATTR_SYSCALL_OFFSETS
	.align		4
        /*0054*/ 	.byte	0x04, 0x46
        /*0056*/ 	.short	(.L_18 - .L_17)


	//   ....[0]....
.L_17:
        /*0058*/ 	.word	0x000009c0


	//   ....[1]....
        /*005c*/ 	.word	0x00000d90


	//   ....[2]....
        /*0060*/ 	.word	0x00001120


	//   ....[3]....
        /*0064*/ 	.word	0x000014f0


	//   ....[4]....
        /*0068*/ 	.word	0x000017f0


	//   ....[5]....
        /*006c*/ 	.word	0x00001ae0


	//   ....[6]....
        /*0070*/ 	.word	0x00001dd0


	//----- nvinfo : EIATTR_EXIT_INSTR_OFFSETS
	.align		4
.L_18:
        /*0074*/ 	.byte	0x04, 0x1c
        /*0076*/ 	.short	(.L_20 - .L_19)


	//   ....[0]....
.L_19:
        /*0078*/ 	.word	0x00000070


	//   ....[1]....
        /*007c*/ 	.word	0x00001f60


	//----- nvinfo : EIATTR_CRS_STACK_SIZE
	.align		4
.L_20:
        /*0080*/ 	.byte	0x04, 0x1e
        /*0082*/ 	.short	(.L_22 - .L_21)
.L_21:
        /*0084*/ 	.word	0x00000000


	//----- nvinfo : EIATTR_CBANK_PARAM_SIZE
	.align		4
.L_22:
        /*0088*/ 	.byte	0x03, 0x19
        /*008a*/ 	.short	0x0018


	//----- nvinfo : EIATTR_PARAM_CBANK
	.align		4
        /*008c*/ 	.byte	0x04, 0x0a
        /*008e*/ 	.short	(.L_24 - .L_23)
	.align		4
.L_23:
        /*0090*/ 	.word	index@(.nv.constant0._Z10matrix_mulPfS_S_)
        /*0094*/ 	.short	0x0380
        /*0096*/ 	.short	0x0018


	//----- nvinfo : EIATTR_SW_WAR
	.align		4
.L_24:
        /*0098*/ 	.byte	0x04, 0x36
        /*009a*/ 	.short	(.L_26 - .L_25)
.L_25:
        /*009c*/ 	.word	0x00000008
.L_26:


//--------------------- .nv.callgraph             --------------------------
	.section	.nv.callgraph,"",@"SHT_CUDA_CALLGRAPH"
	.align	4
	.sectionentsize	8
	.align		4
        /*0000*/ 	.word	0x00000000
	.align		4
        /*0004*/ 	.word	0xffffffff
	.align		4
        /*0008*/ 	.word	index@(_Z10matrix_mulPfS_S_)
	.align		4
        /*000c*/ 	.word	index@(vprintf)
	.align		4
        /*0010*/ 	.word	0x00000000
	.align		4
        /*0014*/ 	.word	0xfffffffe
	.align		4
        /*0018*/ 	.word	0x00000000
	.align		4
        /*001c*/ 	.word	0xfffffffd
	.align		4
        /*0020*/ 	.word	0x00000000
	.align		4
        /*0024*/ 	.word	0xfffffffc


//--------------------- .nv.constant4             --------------------------
	.section	.nv.constant4,"a",@progbits
	.align	8
	.align		8
.nv.constant4:
        /*0000*/ 	.dword	vprintf
	.align		8
        /*0008*/ 	.dword	$str


//--------------------- .text._Z10matrix_mulPfS_S_ --------------------------
	.section	.text._Z10matrix_mulPfS_S_,"ax",@progbits
	.align	128
        .global         _Z10matrix_mulPfS_S_
        .type           _Z10matrix_mulPfS_S_,@function
        .size           _Z10matrix_mulPfS_S_,(.L_x_13 - _Z10matrix_mulPfS_S_)
        .other          _Z10matrix_mulPfS_S_,@"STO_CUDA_ENTRY STV_DEFAULT"
_Z10matrix_mulPfS_S_:
.text._Z10matrix_mulPfS_S_:
[----:B------:R-:W0:Y:S08]  /*0000*/  LDC R1, c[0x0][0x37c] ;  /* 0x0000df00ff017b82 */ /* 0x000e300000000800 */
[----:B------:R-:W1:Y:S01]  /*0010*/  S2UR UR41, SR_CTAID.X ;  /* 0x00000000002979c3 */ /* 0x000e620000002500 */
[----:B0-----:R-:W-:-:S04]  /*0020*/  IADD3 R1, PT, PT, R1, -0x18, RZ ;  /* 0xffffffe801017810 */ /* 0x001fc80007ffe0ff */
[----:B------:R-:W-:Y:S01]  /*0030*/  R2UR UR4, R1 ;  /* 0x00000000010472ca */ /* 0x000fe200000e0000 */
[----:B-1----:R-:W-:-:S04]  /*0040*/  USHF.L.U32 UR41, UR41, 0x4, URZ ;  /* 0x0000000429297899 */ /* 0x002fc800080006ff */
[----:B------:R-:W-:-:S06]  /*0050*/  UISETP.GT.AND UP0, UPT, UR41, 0x3fff, UPT ;  /* 0x00003fff2900788c */ /* 0x000fcc000bf04270 */
[----:B------:R-:W-:-:S13]  /*0060*/  PLOP3.LUT P0, PT, PT, PT, UP0, 0x80, 0x8 ;  /* 0x000000000008781c */ /* 0x000fda0003f0f008 */
[----:B------:R-:W-:Y:S05]  /*0070*/  @P0 EXIT ;  /* 0x000000000000094d */ /* 0x000fea0003800000 */
[----:B------:R-:W0:Y:S01]  /*0080*/  S2R R17, SR_TID.X ;  /* 0x0000000000117919 */ /* 0x000e220000002100 */
[----:B------:R-:W1:Y:S01]  /*0090*/  S2UR UR39, SR_CTAID.Y ;  /* 0x00000000002779c3 */ /* 0x000e620000002600 */
[----:B------:R-:W2:Y:S01]  /*00a0*/  LDCU UR38, c[0x0][0x2f8] ;  /* 0x00005f00ff2677ac */ /* 0x000ea20008000800 */
[----:B------:R-:W3:Y:S01]  /*00b0*/  S2R R16, SR_TID.Y ;  /* 0x0000000000107919 */ /* 0x000ee20000002200 */
[----:B------:R-:W4:Y:S01]  /*00c0*/  LDCU UR40, c[0x0][0x2fc] ;  /* 0x00005f80ff2877ac */ /* 0x000f220008000800 */
[----:B------:R-:W0:Y:S01]  /*00d0*/  LDCU.64 UR36, c[0x0][0x358] ;  /* 0x00006b00ff2477ac */ /* 0x000e220008000a00 */
[----:B--2---:R-:W-:-:S04]  /*00e0*/  UIADD3 UR38, UP0, UPT, UR4, UR38, URZ ;  /* 0x0000002604267290 */ /* 0x004fc8000ff1e0ff */
[----:B----4-:R-:W-:Y:S02]  /*00f0*/  UIADD3.X UR40, UPT, UPT, URZ, UR40, URZ, UP0, !UPT ;  /* 0x00000028ff287290 */ /* 0x010fe400087fe4ff */
[----:B-1----:R-:W-:Y:S01]  /*0100*/  USHF.L.U32 UR39, UR39, 0x4, URZ ;  /* 0x0000000427277899 */ /* 0x002fe200080006ff */
[C---:B0-----:R-:W-:Y:S02]  /*0110*/  ISETP.GE.U32.AND P0, PT, R17.reuse, 0x100, PT ;  /* 0x000001001100780c */ /* 0x041fe40003f06070 */
[----:B------:R-:W-:Y:S02]  /*0120*/  IADD3 R17, PT, PT, R17, UR41, RZ ;  /* 0x0000002911117c10 */ /* 0x000fe4000fffe0ff */
[C---:B---3--:R-:W-:Y:S02]  /*0130*/  ISETP.EQ.AND P0, PT, R16.reuse, RZ, !P0 ;  /* 0x000000ff1000720c */ /* 0x048fe40004702270 */
[----:B------:R-:W-:Y:S02]  /*0140*/  IADD3 R16, PT, PT, R16, UR39, RZ ;  /* 0x0000002710107c10 */ /* 0x000fe4000fffe0ff */
[----:B------:R-:W-:-:S09]  /*0150*/  P2R R22, PR, RZ, 0x1 ;  /* 0x00000001ff167803 */ /* 0x000fd20000000000 */
.L_x_11:
[----:B0-----:R-:W0:Y:S01]  /*0160*/  S2R R3, SR_TID.Y ;  /* 0x0000000000037919 */ /* 0x001e220000002200 */
[----:B------:R-:W1:Y:S01]  /*0170*/  LDC.64 R6, c[0x0][0x388] ;  /* 0x0000e200ff067b82 */ /* 0x000e620000000a00 */
[----:B------:R-:W2:Y:S01]  /*0180*/  LDCU.64 UR4, c[0x0][0x380] ;  /* 0x00007000ff0477ac */ /* 0x000ea20008000a00 */
[----:B------:R-:W-:Y:S01]  /*0190*/  MOV R9, UR41 ;  /* 0x0000002900097c02 */ /* 0x000fe20008000f00 */
[----:B------:R-:W3:Y:S05]  /*01a0*/  S2R R2, SR_TID.X ;  /* 0x0000000000027919 */ /* 0x000eea0000002100 */
[----:B------:R-:W-:Y:S01]  /*01b0*/  BAR.SYNC.DEFER_BLOCKING 0x0 ;  /* 0x0000000000007b1d */ /* 0x000fe20000010000 */
[----:B------:R-:W-:-:S02]  /*01c0*/  ISETP.NE.AND P1, PT, R22, RZ, PT ;  /* 0x000000ff1600720c */ /* 0x000fc40003f25270 */
[----:B0-----:R-:W-:Y:S02]  /*01d0*/  LEA R0, P0, R3, UR41, 0x6 ;  /* 0x0000002903007c11 */ /* 0x001fe4000f8030ff */
[----:B---3--:R-:W-:Y:S02]  /*01e0*/  LEA R5, R2, R3, 0x5 ;  /* 0x0000000302057211 */ /* 0x008fe400078e28ff */
[----:B------:R-:W-:Y:S02]  /*01f0*/  LEA.HI.X.SX32 R9, R9, RZ, 0x1, P0 ;  /* 0x000000ff09097211 */ /* 0x000fe400000f0eff */
[----:B------:R-:W-:Y:S02]  /*0200*/  IADD3 R5, PT, PT, R5, UR39, RZ ;  /* 0x0000002705057c10 */ /* 0x000fe4000fffe0ff */
[----:B--2---:R-:W-:-:S03]  /*0210*/  LEA R4, P0, R0, UR4, 0x2 ;  /* 0x0000000400047c11 */ /* 0x004fc6000f8010ff */
[----:B-1----:R-:W-:Y:S01]  /*0220*/  IMAD.WIDE.U32 R6, R5, 0x4, R6 ;  /* 0x0000000405067825 */ /* 0x002fe200078e0006 */
[----:B------:R-:W-:-:S04]  /*0230*/  LEA.HI.X R5, R0, UR5, R9, 0x2, P0 ;  /* 0x0000000500057c11 */ /* 0x000fc800080f1409 */
[----:B------:R0:W2:Y:S04]  /*0240*/  LDG.E R9, desc[UR36][R6.64] ;  /* 0x0000002406097981 */ /* 0x0000a8000c1e1900 */
[----:B------:R-:W2:Y:S04]  /*0250*/  LDG.E R26, desc[UR36][R4.64+0x14] ;  /* 0x00001424041a7981 */ /* 0x000ea8000c1e1900 */
[----:B------:R-:W3:Y:S04]  /*0260*/  LDG.E R13, desc[UR36][R4.64] ;  /* 0x00000024040d7981 */ /* 0x000ee8000c1e1900 */
[----:B------:R-:W4:Y:S04]  /*0270*/  LDG.E R15, desc[UR36][R4.64+0x4] ;  /* 0x00000424040f7981 */ /* 0x000f28000c1e1900 */
[----:B------:R-:W5:Y:S04]  /*0280*/  LDG.E R19, desc[UR36][R4.64+0x8] ;  /* 0x0000082404137981 */ /* 0x000f68000c1e1900 */
        /* <DEDUP_REMOVED lines=11> */
[----:B------:R1:W5:Y:S01]  /*0340*/  LDG.E R11, desc[UR36][R4.64+0x3c] ;  /* 0x00003c24040b7981 */ /* 0x000362000c1e1900 */
[----:B------:R-:W0:Y:S01]  /*0350*/  S2UR UR42, SR_CgaCtaId ;  /* 0x00000000002a79c3 */ /* 0x000e220000008800 */
[----:B------:R-:W-:Y:S01]  /*0360*/  UMOV UR43, 0x400 ;  /* 0x00000400002b7882 */ /* 0x000fe20000000000 */
[----:B------:R-:W-:Y:S01]  /*0370*/  BSSY.RECONVERGENT B7, `(.L_x_0) ;  /* 0x00001ac000077945 */ /* 0x000fe20003800200 */
[----:B0-----:R-:W-:-:S06]  /*0380*/  ULEA UR4, UR42, UR43, 0x18 ;  /* 0x0000002b2a047291 */ /* 0x001fcc000f8ec0ff */
[----:B------:R-:W-:-:S04]  /*0390*/  LEA R6, R2, UR4, 0x2 ;  /* 0x0000000402067c11 */ /* 0x000fc8000f8e10ff */
[----:B------:R-:W-:Y:S01]  /*03a0*/  LEA R3, R3, R6, 0xa ;  /* 0x0000000603037211 */ /* 0x000fe200078e50ff */
[----:B------:R-:W-:Y:S02]  /*03b0*/  UMOV UR4, UR41 ;  /* 0x0000002900047c82 */ /* 0x000fe40008000000 */
[----:B------:R-:W-:Y:S02]  /*03c0*/  UISETP.GE.AND UP0, UPT, UR4, 0x3c00, UPT ;  /* 0x00003c000400788c */ /* 0x000fe4000bf06270 */
[----:B------:R-:W-:Y:S02]  /*03d0*/  UIADD3 UR41, UPT, UPT, UR41, 0x400, URZ ;  /* 0x0000040029297890 */ /* 0x000fe4000fffe0ff */
[----:B------:R-:W-:Y:S01]  /*03e0*/  UP2UR UR44, UPR, URZ, 0x1 ;  /* 0x00000001ff2c7883 */ /* 0x000fe20008000000 */
[C---:B--2---:R-:W-:Y:S01]  /*03f0*/  FMUL R26, R9.reuse, R26 ;  /* 0x0000001a091a7220 */ /* 0x044fe20000400000 */
[----:B---3--:R-:W-:-:S04]  /*0400*/  FMUL R13, R9, R13 ;  /* 0x0000000d090d7220 */ /* 0x008fc80000400000 */
[----:B------:R0:W-:Y:S01]  /*0410*/  STS [R3+0x140], R26 ;  /* 0x0001401a03007388 */ /* 0x0001e20000000800 */
[C---:B----4-:R-:W-:Y:S01]  /*0420*/  FMUL R15, R9.reuse, R15 ;  /* 0x0000000f090f7220 */ /* 0x050fe20000400000 */
[C---:B-----5:R-:W-:Y:S01]  /*0430*/  FMUL R19, R9.reuse, R19 ;  /* 0x0000001309137220 */ /* 0x060fe20000400000 */
[C---:B------:R-:W-:Y:S01]  /*0440*/  FMUL R21, R9.reuse, R21 ;  /* 0x0000001509157220 */ /* 0x040fe20000400000 */
        /* <DEDUP_REMOVED lines=9> */
[C---:B-1----:R-:W-:Y:S01]  /*04e0*/  FMUL R4, R9.reuse, R7 ;  /* 0x0000000709047220 */ /* 0x042fe20000400000 */
[----:B0-----:R-:W-:Y:S01]  /*04f0*/  FMUL R26, R9, R11 ;  /* 0x0000000b091a7220 */ /* 0x001fe20000400000 */
[----:B------:R0:W-:Y:S04]  /*0500*/  STS [R3], R13 ;  /* 0x0000000d03007388 */ /* 0x0001e80000000800 */
[----:B------:R0:W-:Y:S04]  /*0510*/  STS [R3+0x40], R15 ;  /* 0x0000400f03007388 */ /* 0x0001e80000000800 */
        /* <DEDUP_REMOVED lines=12> */
[----:B------:R0:W-:Y:S01]  /*05e0*/  STS [R3+0x3c0], R26 ;  /* 0x0003c01a03007388 */ /* 0x0001e20000000800 */
[----:B------:R-:W-:Y:S06]  /*05f0*/  BAR.SYNC.DEFER_BLOCKING 0x0 ;  /* 0x0000000000007b1d */ /* 0x000fec0000010000 */
[----:B------:R-:W-:Y:S05]  /*0600*/  @!P1 BRA `(.L_x_1) ;  /* 0x0000001800089947 */ /* 0x000fea0003800000 */
[----:B0-----:R-:W-:Y:S01]  /*0610*/  VIMNMX.U32 R3, PT, PT, R2, 0xf0, !PT ;  /* 0x000000f002037848 */ /* 0x001fe20007fe0000 */
[----:B------:R-:W-:Y:S01]  /*0620*/  BSSY.RECONVERGENT B6, `(.L_x_2) ;  /* 0x00000b1000067945 */ /* 0x000fe20003800200 */
[----:B------:R-:W-:Y:S02]  /*0630*/  MOV R18, R2 ;  /* 0x0000000200127202 */ /* 0x000fe40000000f00 */
[----:B------:R-:W-:-:S04]  /*0640*/  IADD3 R3, PT, PT, R3, 0xf, -R2 ;  /* 0x0000000f03037810 */ /* 0x000fc80007ffe802 */
[----:B------:R-:W-:-:S04]  /*0650*/  LOP3.LUT R19, R3, 0x30, RZ, 0xc0, !PT ;  /* 0x0000003003137812 */ /* 0x000fc800078ec0ff */
[----:B------:R-:W-:-:S13]  /*0660*/  ISETP.NE.AND P0, PT, R19, 0x30, PT ;  /* 0x000000301300780c */ /* 0x000fda0003f05270 */
[----:B------:R-:W-:Y:S05]  /*0670*/  @!P0 BRA `(.L_x_3) ;  /* 0x0000000800ac8947 */ /* 0x000fea0003800000 */
[----:B------:R-:W-:Y:S01]  /*0680*/  UIADD3 UR4, UPT, UPT, UR43, 0x4000, URZ ;  /* 0x000040002b047890 */ /* 0x000fe2000fffe0ff */
[----:B------:R-:W-:Y:S01]  /*0690*/  LDS R7, [R6] ;  /* 0x0000000006077984 */ /* 0x000fe20000000800 */
[----:B------:R-:W-:Y:S02]  /*06a0*/  ISETP.NE.AND P0, PT, R19, RZ, PT ;  /* 0x000000ff1300720c */ /* 0x000fe40003f05270 */
[----:B------:R-:W-:Y:S01]  /*06b0*/  ULEA UR4, UR42, UR4, 0x18 ;  /* 0x000000042a047291 */ /* 0x000fe2000f8ec0ff */
[----:B------:R-:W-:Y:S04]  /*06c0*/  LDS R12, [R6+0x400] ;  /* 0x00040000060c7984 */ /* 0x000fe80000000800 */
[----:B------:R-:W-:Y:S01]  /*06d0*/  LDS R9, [R6+0x800] ;  /* 0x0008000006097984 */ /* 0x000fe20000000800 */
[----:B------:R-:W-:-:S03]  /*06e0*/  LEA R0, R2, UR4, 0x2 ;  /* 0x0000000402007c11 */ /* 0x000fc6000f8e10ff */
[----:B------:R-:W-:Y:S02]  /*06f0*/  LDS R11, [R6+0xc00] ;  /* 0x000c0000060b7984 */ /* 0x000fe40000000800 */
[----:B------:R-:W0:Y:S02]  /*0700*/  LDCU.64 UR4, c[0x4][0x8] ;  /* 0x01000100ff0477ac */ /* 0x000e240008000a00 */
[----:B------:R-:W1:Y:S04]  /*0710*/  LDS R4, [R0] ;  /* 0x0000000000047984 */ /* 0x000e680000000800 */
[----:B------:R-:W2:Y:S04]  /*0720*/  LDS R14, [R6+0x1000] ;  /* 0x00100000060e7984 */ /* 0x000ea80000000800 */
[----:B------:R-:W3:Y:S04]  /*0730*/  LDS R18, [R6+0x1400] ;  /* 0x0014000006127984 */ /* 0x000ee80000000800 */
[----:B------:R-:W4:Y:S04]  /*0740*/  LDS R10, [R6+0x1800] ;  /* 0x00180000060a7984 */ /* 0x000f280000000800 */
[----:B------:R-:W5:Y:S04]  /*0750*/  LDS R8, [R6+0x1c00] ;  /* 0x001c000006087984 */ /* 0x000f680000000800 */
[----:B------:R-:W0:Y:S04]  /*0760*/  LDS R5, [R6+0x2000] ;  /* 0x0020000006057984 */ /* 0x000e280000000800 */
[----:B------:R-:W0:Y:S04]  /*0770*/  LDS R3, [R6+0x2400] ;  /* 0x0024000006037984 */ /* 0x000e280000000800 */
[----:B------:R-:W-:Y:S04]  /*0780*/  LDS R13, [R6+0x3400] ;  /* 0x00340000060d7984 */ /* 0x000fe80000000800 */
[----:B------:R-:W-:Y:S04]  /*0790*/  LDS R15, [R6+0x3800] ;  /* 0x00380000060f7984 */ /* 0x000fe80000000800 */
[----:B------:R-:W-:Y:S01]  /*07a0*/  STL.64 [R1], R16 ;  /* 0x0000001001007387 */ /* 0x000fe20000100a00 */
[----:B-1----:R-:W-:-:S03]  /*07b0*/  FADD R7, R4, R7 ;  /* 0x0000000704077221 */ /* 0x002fc60000000000 */
[----:B------:R-:W-:Y:S01]  /*07c0*/  STL [R1+0x8], R2 ;  /* 0x0000080201007387 */ /* 0x000fe20000100800 */
[----:B------:R-:W-:-:S03]  /*07d0*/  FADD R12, R7, R12 ;  /* 0x0000000c070c7221 */ /* 0x000fc60000000000 */
[----:B------:R-:W1:Y:S01]  /*07e0*/  LDS R4, [R6+0x2800] ;  /* 0x0028000006047984 */ /* 0x000e620000000800 */
[----:B------:R-:W-:-:S03]  /*07f0*/  FADD R12, R12, R9 ;  /* 0x000000090c0c7221 */ /* 0x000fc60000000000 */
[----:B------:R-:W1:Y:S01]  /*0800*/  LDS R7, [R6+0x2c00] ;  /* 0x002c000006077984 */ /* 0x000e620000000800 */
[----:B------:R-:W-:-:S03]  /*0810*/  FADD R11, R12, R11 ;  /* 0x0000000b0c0b7221 */ /* 0x000fc60000000000 */
[----:B------:R-:W1:Y:S01]  /*0820*/  LDS R9, [R6+0x3000] ;  /* 0x0030000006097984 */ /* 0x000e620000000800 */
[----:B--2---:R-:W-:-:S03]  /*0830*/  FADD R11, R11, R14 ;  /* 0x0000000e0b0b7221 */ /* 0x004fc60000000000 */
[----:B------:R2:W1:Y:S01]  /*0840*/  LDS R12, [R6+0x3c00] ;  /* 0x003c0000060c7984 */ /* 0x0004620000000800 */
[----:B---3--:R-:W-:Y:S01]  /*0850*/  FADD R11, R11, R18 ;  /* 0x000000120b0b7221 */ /* 0x008fe20000000000 */
[----:B------:R-:W-:-:S03]  /*0860*/  IADD3 R18, PT, PT, R2, 0x10, RZ ;  /* 0x0000001002127810 */ /* 0x000fc60007ffe0ff */
[----:B----4-:R-:W-:Y:S01]  /*0870*/  FADD R11, R11, R10 ;  /* 0x0000000a0b0b7221 */ /* 0x010fe20000000000 */
[----:B------:R-:W-:Y:S02]  /*0880*/  MOV R10, 0x0 ;  /* 0x00000000000a7802 */ /* 0x000fe40000000f00 */
[----:B--2---:R-:W-:Y:S01]  /*0890*/  MOV R6, UR38 ;  /* 0x0000002600067c02 */ /* 0x004fe20008000f00 */
[----:B-----5:R-:W-:-:S03]  /*08a0*/  FADD R8, R11, R8 ;  /* 0x000000080b087221 */ /* 0x020fc60000000000 */
[----:B------:R-:W2:Y:S01]  /*08b0*/  LDC.64 R10, c[0x4][R10] ;  /* 0x010000000a0a7b82 */ /* 0x000ea20000000a00 */
[----:B0-----:R-:W-:Y:S01]  /*08c0*/  FADD R8, R8, R5 ;  /* 0x0000000508087221 */ /* 0x001fe20000000000 */
[----:B------:R-:W-:-:S03]  /*08d0*/  MOV R5, UR5 ;  /* 0x0000000500057c02 */ /* 0x000fc60008000f00 */
[----:B------:R-:W-:-:S04]  /*08e0*/  FADD R3, R8, R3 ;  /* 0x0000000308037221 */ /* 0x000fc80000000000 */
[----:B-1----:R-:W-:-:S04]  /*08f0*/  FADD R4, R3, R4 ;  /* 0x0000000403047221 */ /* 0x002fc80000000000 */
[----:B------:R-:W-:Y:S01]  /*0900*/  FADD R4, R4, R7 ;  /* 0x0000000704047221 */ /* 0x000fe20000000000 */
[----:B------:R-:W-:-:S03]  /*0910*/  MOV R7, UR40 ;  /* 0x0000002800077c02 */ /* 0x000fc60008000f00 */
[----:B------:R-:W-:-:S04]  /*0920*/  FADD R4, R4, R9 ;  /* 0x0000000904047221 */ /* 0x000fc80000000000 */
[----:B------:R-:W-:-:S04]  /*0930*/  FADD R4, R4, R13 ;  /* 0x0000000d04047221 */ /* 0x000fc80000000000 */
[----:B------:R-:W-:Y:S01]  /*0940*/  FADD R3, R4, R15 ;  /* 0x0000000f04037221 */ /* 0x000fe20000000000 */
[----:B------:R-:W-:-:S03]  /*0950*/  MOV R4, UR4 ;  /* 0x0000000400047c02 */ /* 0x000fc60008000f00 */
[----:B------:R-:W-:-:S04]  /*0960*/  FADD R3, R3, R12 ;  /* 0x0000000c03037221 */ /* 0x000fc80000000000 */
[----:B------:R-:W0:Y:S01]  /*0970*/  F2F.F64.F32 R8, R3 ;  /* 0x0000000300087310 */ /* 0x000e220000201800 */
[----:B------:R1:W-:Y:S02]  /*0980*/  STS [R0], R3 ;  /* 0x0000000300007388 */ /* 0x0003e40000000800 */
[----:B-1----:R-:W-:Y:S02]  /*0990*/  P2R R0, PR, RZ, 0x1 ;  /* 0x00000001ff007803 */ /* 0x002fe40000000000 */
[----:B0-2---:R0:W-:Y:S05]  /*09a0*/  STL.64 [R1+0x10], R8 ;  /* 0x0000100801007387 */ /* 0x0051ea0000100a00 */
[----:B------:R-:W-:-:S07]  /*09b0*/  LEPC R20, `(.L_x_4) ;  /* 0x000000001014794e */ /* 0x000fce0000000000 */
[----:B0-----:R-:W-:Y:S05]  /*09c0*/  CALL.ABS.NOINC R10 ;  /* 0x000000000a007343 */ /* 0x001fea0003c00000 */
.L_x_4:
[----:B------:R-:W-:-:S13]  /*09d0*/  ISETP.NE.AND P6, PT, R19, RZ, PT ;  /* 0x000000ff1300720c */ /* 0x000fda0003fc5270 */
[----:B------:R-:W-:Y:S05]  /*09e0*/  @!P6 BRA `(.L_x_3) ;  /* 0x0000000400d0e947 */ /* 0x000fea0003800000 */
[----:B------:R-:W0:Y:S01]  /*09f0*/  S2R R0, SR_CgaCtaId ;  /* 0x0000000000007919 */ /* 0x000e220000008800 */
[----:B------:R-:W-:Y:S01]  /*0a00*/  MOV R23, 0x400 ;  /* 0x0000040000177802 */ /* 0x000fe20000000f00 */
[----:B------:R-:W1:Y:S01]  /*0a10*/  LDCU.64 UR4, c[0x4][0x8] ;  /* 0x01000100ff0477ac */ /* 0x000e620008000a00 */
[----:B------:R-:W-:Y:S01]  /*0a20*/  MOV R19, 0x0 ;  /* 0x0000000000137802 */ /* 0x000fe20000000f00 */
[----:B------:R-:W-:Y:S01]  /*0a30*/  STL [R1+0x8], R18 ;  /* 0x0000081201007387 */ /* 0x000fe20000100800 */
[----:B------:R-:W-:-:S03]  /*0a40*/  IADD3 R5, PT, PT, R23, 0x4000, RZ ;  /* 0x0000400017057810 */ /* 0x000fc60007ffe0ff */
[----:B------:R-:W-:Y:S01]  /*0a50*/  STL.64 [R1], R16 ;  /* 0x0000001001007387 */ /* 0x000fe20000100a00 */
[C---:B0-----:R-:W-:Y:S02]  /*0a60*/  LEA R3, R0.reuse, R23, 0x18 ;  /* 0x0000001700037211 */ /* 0x041fe400078ec0ff */
[----:B------:R-:W-:Y:S02]  /*0a70*/  LEA R5, R0, R5, 0x18 ;  /* 0x0000000500057211 */ /* 0x000fe400078ec0ff */
[C---:B------:R-:W-:Y:S02]  /*0a80*/  LEA R10, R2.reuse, R3, 0x2 ;  /* 0x00000003020a7211 */ /* 0x040fe400078e10ff */
[----:B------:R-:W-:-:S03]  /*0a90*/  LEA R0, R2, R5, 0x2 ;  /* 0x0000000502007211 */ /* 0x000fc600078e10ff */
[----:B------:R-:W-:Y:S04]  /*0aa0*/  LDS R7, [R10+0x40] ;  /* 0x000040000a077984 */ /* 0x000fe80000000800 */
[----:B------:R-:W0:Y:S04]  /*0ab0*/  LDS R6, [R0+0x40] ;  /* 0x0000400000067984 */ /* 0x000e280000000800 */
[----:B------:R-:W2:Y:S04]  /*0ac0*/  LDS R12, [R10+0x440] ;  /* 0x000440000a0c7984 */ /* 0x000ea80000000800 */
[----:B------:R-:W3:Y:S04]  /*0ad0*/  LDS R9, [R10+0x840] ;  /* 0x000840000a097984 */ /* 0x000ee80000000800 */
[----:B------:R-:W4:Y:S04]  /*0ae0*/  LDS R11, [R10+0xc40] ;  /* 0x000c40000a0b7984 */ /* 0x000f280000000800 */
[----:B------:R-:W5:Y:S04]  /*0af0*/  LDS R13, [R10+0x1040] ;  /* 0x001040000a0d7984 */ /* 0x000f680000000800 */
[----:B------:R-:W1:Y:S04]  /*0b00*/  LDS R15, [R10+0x1440] ;  /* 0x001440000a0f7984 */ /* 0x000e680000000800 */
[----:B------:R-:W1:Y:S04]  /*0b10*/  LDS R8, [R10+0x1840] ;  /* 0x001840000a087984 */ /* 0x000e680000000800 */
[----:B------:R-:W1:Y:S04]  /*0b20*/  LDS R5, [R10+0x1c40] ;  /* 0x001c40000a057984 */ /* 0x000e680000000800 */
[----:B------:R-:W1:Y:S04]  /*0b30*/  LDS R4, [R10+0x2040] ;  /* 0x002040000a047984 */ /* 0x000e680000000800 */
[----:B------:R-:W1:Y:S01]  /*0b40*/  LDS R3, [R10+0x2440] ;  /* 0x002440000a037984 */ /* 0x000e620000000800 */
[----:B0-----:R-:W-:-:S03]  /*0b50*/  FADD R7, R6, R7 ;  /* 0x0000000706077221 */ /* 0x001fc60000000000 */
[----:B------:R-:W0:Y:S01]  /*0b60*/  LDS R6, [R10+0x2840] ;  /* 0x002840000a067984 */ /* 0x000e220000000800 */
[----:B--2---:R-:W-:-:S03]  /*0b70*/  FADD R12, R7, R12 ;  /* 0x0000000c070c7221 */ /* 0x004fc60000000000 */
[----:B------:R-:W2:Y:S01]  /*0b80*/  LDS R7, [R10+0x2c40] ;  /* 0x002c40000a077984 */ /* 0x000ea20000000800 */
[----:B---3--:R-:W-:-:S03]  /*0b90*/  FADD R12, R12, R9 ;  /* 0x000000090c0c7221 */ /* 0x008fc60000000000 */
[----:B------:R-:W3:Y:S01]  /*0ba0*/  LDS R9, [R10+0x3040] ;  /* 0x003040000a097984 */ /* 0x000ee20000000800 */
[----:B----4-:R-:W-:-:S03]  /*0bb0*/  FADD R12, R12, R11 ;  /* 0x0000000b0c0c7221 */ /* 0x010fc60000000000 */
[----:B------:R-:W4:Y:S01]  /*0bc0*/  LDS R11, [R10+0x3440] ;  /* 0x003440000a0b7984 */ /* 0x000f220000000800 */
[----:B-----5:R-:W-:-:S03]  /*0bd0*/  FADD R12, R12, R13 ;  /* 0x0000000d0c0c7221 */ /* 0x020fc60000000000 */
[----:B------:R-:W5:Y:S01]  /*0be0*/  LDS R13, [R10+0x3840] ;  /* 0x003840000a0d7984 */ /* 0x000f620000000800 */
[----:B-1----:R-:W-:-:S03]  /*0bf0*/  FADD R15, R12, R15 ;  /* 0x0000000f0c0f7221 */ /* 0x002fc60000000000 */
[----:B------:R-:W1:Y:S01]  /*0c00*/  LDS R12, [R10+0x3c40] ;  /* 0x003c40000a0c7984 */ /* 0x000e620000000800 */
[----:B------:R-:W-:-:S04]  /*0c10*/  FADD R8, R15, R8 ;  /* 0x000000080f087221 */ /* 0x000fc80000000000 */
[----:B------:R-:W-:-:S04]  /*0c20*/  FADD R5, R8, R5 ;  /* 0x0000000508057221 */ /* 0x000fc80000000000 */
[----:B------:R-:W-:Y:S01]  /*0c30*/  FADD R4, R5, R4 ;  /* 0x0000000405047221 */ /* 0x000fe20000000000 */
[----:B------:R-:W-:-:S03]  /*0c40*/  VIMNMX.U32 R5, PT, PT, R2, 0xf0, !PT ;  /* 0x000000f002057848 */ /* 0x000fc60007fe0000 */
[----:B------:R-:W-:Y:S01]  /*0c50*/  FADD R3, R4, R3 ;  /* 0x0000000304037221 */ /* 0x000fe20000000000 */
[----:B------:R-:W-:Y:S02]  /*0c60*/  IADD3 R5, PT, PT, R5, 0xf, -R2 ;  /* 0x0000000f05057810 */ /* 0x000fe40007ffe802 */
[----:B------:R-:W-:Y:S02]  /*0c70*/  MOV R4, UR4 ;  /* 0x0000000400047c02 */ /* 0x000fe40008000f00 */
[----:B------:R-:W-:Y:S01]  /*0c80*/  LOP3.LUT R24, R5, 0x30, RZ, 0xc0, !PT ;  /* 0x0000003005187812 */ /* 0x000fe200078ec0ff */
[----:B0-----:R-:W-:Y:S01]  /*0c90*/  FADD R6, R3, R6 ;  /* 0x0000000603067221 */ /* 0x001fe20000000000 */
[----:B------:R-:W-:Y:S02]  /*0ca0*/  MOV R5, UR5 ;  /* 0x0000000500057c02 */ /* 0x000fe40008000f00 */
[----:B------:R-:W-:Y:S01]  /*0cb0*/  ISETP.NE.AND P0, PT, R24, 0x10, PT ;  /* 0x000000101800780c */ /* 0x000fe20003f05270 */
[----:B--2---:R-:W-:Y:S01]  /*0cc0*/  FADD R6, R6, R7 ;  /* 0x0000000706067221 */ /* 0x004fe20000000000 */
[----:B------:R-:W-:-:S03]  /*0cd0*/  MOV R7, UR40 ;  /* 0x0000002800077c02 */ /* 0x000fc60008000f00 */
[----:B---3--:R-:W-:Y:S02]  /*0ce0*/  FADD R6, R6, R9 ;  /* 0x0000000906067221 */ /* 0x008fe40000000000 */
[----:B------:R0:W2:Y:S02]  /*0cf0*/  LDC.64 R8, c[0x4][R19] ;  /* 0x0100000013087b82 */ /* 0x0000a40000000a00 */
[----:B----4-:R-:W-:-:S04]  /*0d00*/  FADD R6, R6, R11 ;  /* 0x0000000b06067221 */ /* 0x010fc80000000000 */
[----:B-----5:R-:W-:Y:S01]  /*0d10*/  FADD R3, R6, R13 ;  /* 0x0000000d06037221 */ /* 0x020fe20000000000 */
[----:B------:R-:W-:-:S03]  /*0d20*/  MOV R6, UR38 ;  /* 0x0000002600067c02 */ /* 0x000fc60008000f00 */
[----:B-1----:R-:W-:-:S04]  /*0d30*/  FADD R3, R3, R12 ;  /* 0x0000000c03037221 */ /* 0x002fc80000000000 */
[----:B------:R-:W1:Y:S01]  /*0d40*/  F2F.F64.F32 R10, R3 ;  /* 0x00000003000a7310 */ /* 0x000e620000201800 */
[----:B------:R3:W-:Y:S02]  /*0d50*/  STS [R0+0x40], R3 ;  /* 0x0000400300007388 */ /* 0x0007e40000000800 */
[----:B---3--:R-:W-:Y:S02]  /*0d60*/  P2R R0, PR, RZ, 0x1 ;  /* 0x00000001ff007803 */ /* 0x008fe40000000000 */
[----:B-1----:R0:W-:Y:S05]  /*0d70*/  STL.64 [R1+0x10], R10 ;  /* 0x0000100a01007387 */ /* 0x0021ea0000100a00 */
[----:B------:R-:W-:-:S07]  /*0d80*/  LEPC R20, `(.L_x_5) ;  /* 0x000000001014794e */ /* 0x000fce0000000000 */
[----:B0-2---:R-:W-:Y:S05]  /*0d90*/  CALL.ABS.NOINC R8 ;  /* 0x0000000008007343 */ /* 0x005fea0003c00000 */
.L_x_5:
[----:B------:R-:W-:Y:S02]  /*0da0*/  ISETP.NE.AND P6, PT, R24, 0x10, PT ;  /* 0x000000101800780c */ /* 0x000fe40003fc5270 */
[----:B------:R-:W-:-:S04]  /*0db0*/  IADD3 R0, PT, PT, R2, 0x20, RZ ;  /* 0x0000002002007810 */ /* 0x000fc80007ffe0ff */
[----:B------:R-:W-:-:S07]  /*0dc0*/  MOV R18, R0 ;  /* 0x0000000000127202 */ /* 0x000fce0000000f00 */
[----:B------:R-:W-:Y:S05]  /*0dd0*/  @!P6 BRA `(.L_x_3) ;  /* 0x0000000000d4e947 */ /* 0x000fea0003800000 */
[----:B------:R-:W0:Y:S01]  /*0de0*/  S2R R4, SR_CgaCtaId ;  /* 0x0000000000047919 */ /* 0x000e220000008800 */
[----:B------:R-:W-:Y:S01]  /*0df0*/  IADD3 R3, PT, PT, R23, 0x4000, RZ ;  /* 0x0000400017037810 */ /* 0x000fe20007ffe0ff */
[----:B------:R-:W1:Y:S01]  /*0e00*/  LDCU.64 UR4, c[0x4][0x8] ;  /* 0x01000100ff0477ac */ /* 0x000e620008000a00 */
[----:B------:R-:W-:Y:S04]  /*0e10*/  STL [R1+0x8], R0 ;  /* 0x0000080001007387 */ /* 0x000fe80000100800 */
[----:B------:R-:W-:Y:S01]  /*0e20*/  STL.64 [R1], R16 ;  /* 0x0000001001007387 */ /* 0x000fe20000100a00 */
[C---:B0-----:R-:W-:Y:S02]  /*0e30*/  LEA R3, R4.reuse, R3, 0x18 ;  /* 0x0000000304037211 */ /* 0x041fe400078ec0ff */
[----:B------:R-:W-:-:S02]  /*0e40*/  LEA R11, R4, R23, 0x18 ;  /* 0x00000017040b7211 */ /* 0x000fc400078ec0ff */
        /* <DEDUP_REMOVED lines=14> */
[----:B------:R-:W-:Y:S01]  /*0f30*/  LDS R20, [R11+0x3c80] ;  /* 0x003c80000b147984 */ /* 0x000fe20000000800 */
[----:B--2---:R-:W-:-:S03]  /*0f40*/  FADD R13, R8, R13 ;  /* 0x0000000d080d7221 */ /* 0x004fc60000000000 */
[----:B------:R-:W0:Y:S01]  /*0f50*/  LDS R7, [R11+0x2880] ;  /* 0x002880000b077984 */ /* 0x000e220000000800 */
[----:B---3--:R-:W-:-:S03]  /*0f60*/  FADD R13, R13, R10 ;  /* 0x0000000a0d0d7221 */ /* 0x008fc60000000000 */
[----:B------:R-:W2:Y:S01]  /*0f70*/  LDS R8, [R11+0x2c80] ;  /* 0x002c80000b087984 */ /* 0x000ea20000000800 */
[----:B----4-:R-:W-:-:S03]  /*0f80*/  FADD R13, R13, R12 ;  /* 0x0000000c0d0d7221 */ /* 0x010fc60000000000 */
[----:B------:R-:W3:Y:S01]  /*0f90*/  LDS R10, [R11+0x3080] ;  /* 0x003080000b0a7984 */ /* 0x000ee20000000800 */
[----:B-----5:R-:W-:-:S03]  /*0fa0*/  FADD R13, R13, R14 ;  /* 0x0000000e0d0d7221 */ /* 0x020fc60000000000 */
[----:B------:R-:W4:Y:S01]  /*0fb0*/  LDS R12, [R11+0x3480] ;  /* 0x003480000b0c7984 */ /* 0x000f220000000800 */
[----:B-1----:R-:W-:-:S03]  /*0fc0*/  FADD R18, R13, R18 ;  /* 0x000000120d127221 */ /* 0x002fc60000000000 */
[----:B------:R-:W1:Y:S01]  /*0fd0*/  LDS R14, [R11+0x3880] ;  /* 0x003880000b0e7984 */ /* 0x000e620000000800 */
[----:B------:R-:W-:Y:S01]  /*0fe0*/  FADD R9, R18, R9 ;  /* 0x0000000912097221 */ /* 0x000fe20000000000 */
[----:B------:R-:W-:-:S03]  /*0ff0*/  IADD3 R18, PT, PT, R2, 0x30, RZ ;  /* 0x0000003002127810 */ /* 0x000fc60007ffe0ff */
[----:B------:R-:W-:-:S04]  /*1000*/  FADD R6, R9, R6 ;  /* 0x0000000609067221 */ /* 0x000fc80000000000 */
[----:B------:R-:W-:Y:S01]  /*1010*/  FADD R5, R6, R5 ;  /* 0x0000000506057221 */ /* 0x000fe20000000000 */
[----:B------:R-:W-:-:S03]  /*1020*/  MOV R6, UR38 ;  /* 0x0000002600067c02 */ /* 0x000fc60008000f00 */
[----:B------:R-:W-:Y:S01]  /*1030*/  FADD R4, R5, R4 ;  /* 0x0000000405047221 */ /* 0x000fe20000000000 */
[----:B------:R-:W-:-:S03]  /*1040*/  MOV R5, UR5 ;  /* 0x0000000500057c02 */ /* 0x000fc60008000f00 */
[----:B0-----:R-:W-:Y:S01]  /*1050*/  FADD R7, R4, R7 ;  /* 0x0000000704077221 */ /* 0x001fe20000000000 */
[----:B------:R-:W-:-:S03]  /*1060*/  MOV R4, UR4 ;  /* 0x0000000400047c02 */ /* 0x000fc60008000f00 */
[----:B--2---:R-:W-:-:S04]  /*1070*/  FADD R7, R7, R8 ;  /* 0x0000000807077221 */ /* 0x004fc80000000000 */
[----:B---3--:R-:W-:-:S04]  /*1080*/  FADD R7, R7, R10 ;  /* 0x0000000a07077221 */ /* 0x008fc80000000000 */
[----:B----4-:R-:W-:Y:S02]  /*1090*/  FADD R7, R7, R12 ;  /* 0x0000000c07077221 */ /* 0x010fe40000000000 */
[----:B------:R0:W2:Y:S02]  /*10a0*/  LDC.64 R12, c[0x4][R19] ;  /* 0x01000000130c7b82 */ /* 0x0000a40000000a00 */
[----:B-1----:R-:W-:-:S04]  /*10b0*/  FADD R7, R7, R14 ;  /* 0x0000000e07077221 */ /* 0x002fc80000000000 */
[----:B------:R-:W-:Y:S01]  /*10c0*/  FADD R8, R7, R20 ;  /* 0x0000001407087221 */ /* 0x000fe20000000000 */
[----:B------:R-:W-:-:S03]  /*10d0*/  MOV R7, UR40 ;  /* 0x0000002800077c02 */ /* 0x000fc60008000f00 */
[----:B------:R-:W1:Y:S01]  /*10e0*/  F2F.F64.F32 R10, R8 ;  /* 0x00000008000a7310 */ /* 0x000e620000201800 */
[----:B------:R0:W-:Y:S04]  /*10f0*/  STS [R3+0x80], R8 ;  /* 0x0000800803007388 */ /* 0x0001e80000000800 */
[----:B-1----:R0:W-:Y:S02]  /*1100*/  STL.64 [R1+0x10], R10 ;  /* 0x0000100a01007387 */ /* 0x0021e40000100a00 */
[----:B------:R-:W-:-:S07]  /*1110*/  LEPC R20, `(.L_x_3) ;  /* 0x000000001014794e */ /* 0x000fce0000000000 */
[----:B0-2---:R-:W-:Y:S05]  /*1120*/  CALL.ABS.NOINC R12 ;  /* 0x000000000c007343 */ /* 0x005fea0003c00000 */
.L_x_3:
[----:B------:R-:W-:Y:S05]  /*1130*/  BSYNC.RECONVERGENT B6 ;  /* 0x0000000000067941 */ /* 0x000fea0003800200 */
.L_x_2:
[----:B------:R-:W-:-:S04]  /*1140*/  VIMNMX.U32 R3, PT, PT, R2, 0xf0, !PT ;  /* 0x000000f002037848 */ /* 0x000fc80007fe0000 */
[----:B------:R-:W-:-:S04]  /*1150*/  IADD3 R3, PT, PT, R3, 0xf, -R2 ;  /* 0x0000000f03037810 */ /* 0x000fc80007ffe802 */
[----:B------:R-:W-:-:S13]  /*1160*/  ISETP.GE.U32.AND P0, PT, R3, 0x30, PT ;  /* 0x000000300300780c */ /* 0x000fda0003f06070 */
[----:B------:R-:W-:Y:S05]  /*1170*/  @!P0 BRA `(.L_x_1) ;  /* 0x0000000c002c8947 */ /* 0x000fea0003800000 */
[----:B------:R-:W0:Y:S01]  /*1180*/  S2UR UR6, SR_CgaCtaId ;  /* 0x00000000000679c3 */ /* 0x000e220000008800 */
[----:B------:R-:W-:Y:S02]  /*1190*/  UMOV UR4, 0x400 ;  /* 0x0000040000047882 */ /* 0x000fe40000000000 */
[----:B------:R-:W-:Y:S02]  /*11a0*/  UIADD3 UR5, UPT, UPT, UR4, 0x4000, URZ ;  /* 0x0000400004057890 */ /* 0x000fe4000fffe0ff */
[----:B0-----:R-:W-:Y:S02]  /*11b0*/  ULEA UR4, UR6, UR4, 0x18 ;  /* 0x0000000406047291 */ /* 0x001fe4000f8ec0ff */
[----:B------:R-:W-:-:S04]  /*11c0*/  ULEA UR5, UR6, UR5, 0x18 ;  /* 0x0000000506057291 */ /* 0x000fc8000f8ec0ff */
[C---:B------:R-:W-:Y:S02]  /*11d0*/  LEA R23, R18.reuse, UR4, 0x2 ;  /* 0x0000000412177c11 */ /* 0x040fe4000f8e10ff */
[----:B------:R-:W-:Y:S02]  /*11e0*/  LEA R2, R18, UR5, 0x2 ;  /* 0x0000000512027c11 */ /* 0x000fe4000f8e10ff */
[----:B------:R-:W-:Y:S02]  /*11f0*/  IADD3 R23, PT, PT, R23, 0x2000, RZ ;  /* 0x0000200017177810 */ /* 0x000fe40007ffe0ff */
[----:B------:R-:W-:-:S07]  /*1200*/  IADD3 R2, PT, PT, R2, 0x80, RZ ;  /* 0x0000008002027810 */ /* 0x000fce0007ffe0ff */
.L_x_10:
[----:B------:R-:W-:Y:S01]  /*1210*/  LDS R3, [R2+-0x80] ;  /* 0xffff800002037984 */ /* 0x000fe20000000800 */
[----:B------:R-:W0:Y:S03]  /*1220*/  LDCU.64 UR4, c[0x4][0x8] ;  /* 0x01000100ff0477ac */ /* 0x000e260008000a00 */
[----:B------:R-:W1:Y:S04]  /*1230*/  LDS R8, [R23+-0x2000] ;  /* 0xffe0000017087984 */ /* 0x000e680000000800 */
[----:B------:R-:W2:Y:S04]  /*1240*/  LDS R5, [R23+-0x1c00] ;  /* 0xffe4000017057984 */ /* 0x000ea80000000800 */
[----:B------:R-:W3:Y:S04]  /*1250*/  LDS R7, [R23+-0x1800] ;  /* 0xffe8000017077984 */ /* 0x000ee80000000800 */
[----:B------:R-:W4:Y:S04]  /*1260*/  LDS R10, [R23+-0x1400] ;  /* 0xffec0000170a7984 */ /* 0x000f280000000800 */
[----:B------:R-:W5:Y:S04]  /*1270*/  LDS R12, [R23+-0x1000] ;  /* 0xfff00000170c7984 */ /* 0x000f680000000800 */
[----:B------:R-:W0:Y:S04]  /*1280*/  LDS R14, [R23+-0xc00] ;  /* 0xfff40000170e7984 */ /* 0x000e280000000800 */
[----:B------:R-:W0:Y:S04]  /*1290*/  LDS R20, [R23+-0x800] ;  /* 0xfff8000017147984 */ /* 0x000e280000000800 */
[----:B------:R-:W0:Y:S04]  /*12a0*/  LDS R6, [R23+-0x400] ;  /* 0xfffc000017067984 */ /* 0x000e280000000800 */
[----:B------:R-:W0:Y:S04]  /*12b0*/  LDS R4, [R23] ;  /* 0x0000000017047984 */ /* 0x000e280000000800 */
[----:B------:R-:W0:Y:S01]  /*12c0*/  LDS R0, [R23+0x400] ;  /* 0x0004000017007984 */ /* 0x000e220000000800 */
[----:B-1----:R-:W-:-:S03]  /*12d0*/  FADD R8, R3, R8 ;  /* 0x0000000803087221 */ /* 0x002fc60000000000 */
[----:B------:R-:W-:Y:S01]  /*12e0*/  LDS R9, [R23+0x1000] ;  /* 0x0010000017097984 */ /* 0x000fe20000000800 */
[----:B--2---:R-:W-:-:S03]  /*12f0*/  FADD R8, R8, R5 ;  /* 0x0000000508087221 */ /* 0x004fc60000000000 */
[----:B------:R-:W1:Y:S01]  /*1300*/  LDS R3, [R23+0x800] ;  /* 0x0008000017037984 */ /* 0x000e620000000800 */
[----:B---3--:R-:W-:-:S03]  /*1310*/  FADD R7, R8, R7 ;  /* 0x0000000708077221 */ /* 0x008fc60000000000 */
[----:B------:R-:W2:Y:S01]  /*1320*/  LDS R5, [R23+0xc00] ;  /* 0x000c000017057984 */ /* 0x000ea20000000800 */
[----:B----4-:R-:W-:-:S03]  /*1330*/  FADD R7, R7, R10 ;  /* 0x0000000a07077221 */ /* 0x010fc60000000000 */
[----:B------:R-:W3:Y:S01]  /*1340*/  LDS R11, [R23+0x1400] ;  /* 0x00140000170b7984 */ /* 0x000ee20000000800 */
[----:B-----5:R-:W-:-:S03]  /*1350*/  FADD R7, R7, R12 ;  /* 0x0000000c07077221 */ /* 0x020fc60000000000 */
[----:B------:R-:W4:Y:S01]  /*1360*/  LDS R13, [R23+0x1800] ;  /* 0x00180000170d7984 */ /* 0x000f220000000800 */
[----:B0-----:R-:W-:-:S03]  /*1370*/  FADD R7, R7, R14 ;  /* 0x0000000e07077221 */ /* 0x001fc60000000000 */
[----:B------:R-:W0:Y:S01]  /*1380*/  LDS R15, [R23+0x1c00] ;  /* 0x001c0000170f7984 */ /* 0x000e220000000800 */
[----:B------:R-:W-:-:S03]  /*1390*/  FADD R7, R7, R20 ;  /* 0x0000001407077221 */ /* 0x000fc60000000000 */
[----:B------:R0:W-:Y:S01]  /*13a0*/  STL.64 [R1], R16 ;  /* 0x0000001001007387 */ /* 0x0001e20000100a00 */
[----:B------:R-:W-:-:S03]  /*13b0*/  FADD R7, R7, R6 ;  /* 0x0000000607077221 */ /* 0x000fc60000000000 */
[----:B------:R0:W-:Y:S01]  /*13c0*/  STL [R1+0x8], R18 ;  /* 0x0000081201007387 */ /* 0x0001e20000100800 */
[----:B------:R-:W-:Y:S01]  /*13d0*/  MOV R6, UR38 ;  /* 0x0000002600067c02 */ /* 0x000fe20008000f00 */
[----:B------:R-:W-:Y:S01]  /*13e0*/  FADD R7, R7, R4 ;  /* 0x0000000407077221 */ /* 0x000fe20000000000 */
[----:B------:R-:W-:-:S03]  /*13f0*/  MOV R4, UR4 ;  /* 0x0000000400047c02 */ /* 0x000fc60008000f00 */
[----:B------:R-:W-:Y:S01]  /*1400*/  FADD R0, R7, R0 ;  /* 0x0000000007007221 */ /* 0x000fe20000000000 */
[----:B------:R-:W-:-:S03]  /*1410*/  MOV R7, UR40 ;  /* 0x0000002800077c02 */ /* 0x000fc60008000f00 */
[----:B-1----:R-:W-:-:S04]  /*1420*/  FADD R0, R0, R3 ;  /* 0x0000000300007221 */ /* 0x002fc80000000000 */
[----:B--2---:R-:W-:Y:S01]  /*1430*/  FADD R0, R0, R5 ;  /* 0x0000000500007221 */ /* 0x004fe20000000000 */
[----:B------:R-:W-:-:S03]  /*1440*/  MOV R5, UR5 ;  /* 0x0000000500057c02 */ /* 0x000fc60008000f00 */
[----:B------:R-:W-:-:S04]  /*1450*/  FADD R0, R0, R9 ;  /* 0x0000000900007221 */ /* 0x000fc80000000000 */
[----:B---3--:R-:W-:-:S04]  /*1460*/  FADD R0, R0, R11 ;  /* 0x0000000b00007221 */ /* 0x008fc80000000000 */
[----:B----4-:R-:W-:-:S04]  /*1470*/  FADD R0, R0, R13 ;  /* 0x0000000d00007221 */ /* 0x010fc80000000000 */
[----:B0-----:R-:W-:Y:S01]  /*1480*/  FADD R3, R0, R15 ;  /* 0x0000000f00037221 */ /* 0x001fe20000000000 */
[----:B------:R-:W-:-:S03]  /*1490*/  MOV R0, 0x0 ;  /* 0x0000000000007802 */ /* 0x000fc60000000f00 */
[----:B------:R-:W0:Y:S01]  /*14a0*/  F2F.F64.F32 R8, R3 ;  /* 0x0000000300087310 */ /* 0x000e220000201800 */
[----:B------:R1:W-:Y:S01]  /*14b0*/  STS [R2+-0x80], R3 ;  /* 0xffff800302007388 */ /* 0x0003e20000000800 */
[----:B------:R1:W2:Y:S03]  /*14c0*/  LDC.64 R10, c[0x4][R0] ;  /* 0x01000000000a7b82 */ /* 0x0002a60000000a00 */
[----:B0-----:R1:W-:Y:S02]  /*14d0*/  STL.64 [R1+0x10], R8 ;  /* 0x0000100801007387 */ /* 0x0013e40000100a00 */
[----:B------:R-:W-:-:S07]  /*14e0*/  LEPC R20, `(.L_x_6) ;  /* 0x000000001014794e */ /* 0x000fce0000000000 */
[----:B-12---:R-:W-:Y:S05]  /*14f0*/  CALL.ABS.NOINC R10 ;  /* 0x000000000a007343 */ /* 0x006fea0003c00000 */
.L_x_6:
[----:B------:R-:W-:Y:S01]  /*1500*/  LDS R3, [R2+-0x40] ;  /* 0xffffc00002037984 */ /* 0x000fe20000000800 */
[----:B------:R-:W-:Y:S01]  /*1510*/  MOV R19, 0x0 ;  /* 0x0000000000137802 */ /* 0x000fe20000000f00 */
[----:B------:R-:W0:Y:S02]  /*1520*/  LDCU.64 UR4, c[0x4][0x8] ;  /* 0x01000100ff0477ac */ /* 0x000e240008000a00 */
        /* <DEDUP_REMOVED lines=8> */
[----:B------:R-:W0:Y:S04]  /*15b0*/  LDS R4, [R23+0x40] ;  /* 0x0000400017047984 */ /* 0x000e280000000800 */
        /* <DEDUP_REMOVED lines=15> */
[----:B------:R-:W-:Y:S01]  /*16b0*/  FADD R7, R7, R6 ;  /* 0x0000000607077221 */ /* 0x000fe20000000000 */
[----:B------:R-:W-:-:S03]  /*16c0*/  MOV R6, UR38 ;  /* 0x0000002600067c02 */ /* 0x000fc60008000f00 */
        /* <DEDUP_REMOVED lines=8> */
[----:B---3--:R-:W-:Y:S02]  /*1750*/  FADD R0, R0, R11 ;  /* 0x0000000b00007221 */ /* 0x008fe40000000000 */
[----:B------:R1:W2:Y:S02]  /*1760*/  LDC.64 R10, c[0x4][R19] ;  /* 0x01000000130a7b82 */ /* 0x0002a40000000a00 */
[----:B----4-:R-:W-:-:S04]  /*1770*/  FADD R0, R0, R13 ;  /* 0x0000000d00007221 */ /* 0x010fc80000000000 */
[----:B0-----:R-:W-:Y:S01]  /*1780*/  FADD R3, R0, R15 ;  /* 0x0000000f00037221 */ /* 0x001fe20000000000 */
[----:B------:R-:W-:-:S03]  /*1790*/  IADD3 R0, PT, PT, R18, 0x10, RZ ;  /* 0x0000001012007810 */ /* 0x000fc60007ffe0ff */
[----:B------:R-:W0:Y:S01]  /*17a0*/  F2F.F64.F32 R8, R3 ;  /* 0x0000000300087310 */ /* 0x000e220000201800 */
[----:B------:R1:W-:Y:S04]  /*17b0*/  STS [R2+-0x40], R3 ;  /* 0xffffc00302007388 */ /* 0x0003e80000000800 */
[----:B------:R1:W-:Y:S04]  /*17c0*/  STL [R1+0x8], R0 ;  /* 0x0000080001007387 */ /* 0x0003e80000100800 */
[----:B0-----:R1:W-:Y:S02]  /*17d0*/  STL.64 [R1+0x10], R8 ;  /* 0x0000100801007387 */ /* 0x0013e40000100a00 */
[----:B------:R-:W-:-:S07]  /*17e0*/  LEPC R20, `(.L_x_7) ;  /* 0x000000001014794e */ /* 0x000fce0000000000 */
[----:B-12---:R-:W-:Y:S05]  /*17f0*/  CALL.ABS.NOINC R10 ;  /* 0x000000000a007343 */ /* 0x006fea0003c00000 */
.L_x_7:
[----:B------:R-:W-:Y:S01]  /*1800*/  LDS R3, [R2] ;  /* 0x0000000002037984 */ /* 0x000fe20000000800 */
        /* <DEDUP_REMOVED lines=29> */
[----:B------:R-:W-:-:S04]  /*19e0*/  FADD R0, R9, R0 ;  /* 0x0000000009007221 */ /* 0x000fc80000000000 */
[----:B-1----:R-:W-:-:S04]  /*19f0*/  FADD R0, R0, R3 ;  /* 0x0000000300007221 */ /* 0x002fc80000000000 */
[----:B--2---:R-:W-:Y:S01]  /*1a00*/  FADD R0, R0, R5 ;  /* 0x0000000500007221 */ /* 0x004fe20000000000 */
[----:B------:R-:W-:-:S03]  /*1a10*/  MOV R5, UR5 ;  /* 0x0000000500057c02 */ /* 0x000fc60008000f00 */
[----:B---3--:R-:W-:Y:S01]  /*1a20*/  FADD R0, R0, R7 ;  /* 0x0000000700007221 */ /* 0x008fe20000000000 */
[----:B------:R-:W-:-:S03]  /*1a30*/  MOV R7, UR40 ;  /* 0x0000002800077c02 */ /* 0x000fc60008000f00 */
[----:B------:R-:W-:Y:S02]  /*1a40*/  FADD R0, R0, R11 ;  /* 0x0000000b00007221 */ /* 0x000fe40000000000 */
[----:B------:R1:W2:Y:S02]  /*1a50*/  LDC.64 R10, c[0x4][R19] ;  /* 0x01000000130a7b82 */ /* 0x0002a40000000a00 */
[----:B----4-:R-:W-:-:S04]  /*1a60*/  FADD R0, R0, R13 ;  /* 0x0000000d00007221 */ /* 0x010fc80000000000 */
[----:B0-----:R-:W-:Y:S01]  /*1a70*/  FADD R3, R0, R15 ;  /* 0x0000000f00037221 */ /* 0x001fe20000000000 */
[----:B------:R-:W-:-:S03]  /*1a80*/  IADD3 R0, PT, PT, R18, 0x20, RZ ;  /* 0x0000002012007810 */ /* 0x000fc60007ffe0ff */
[----:B------:R-:W0:Y:S01]  /*1a90*/  F2F.F64.F32 R8, R3 ;  /* 0x0000000300087310 */ /* 0x000e220000201800 */
[----:B------:R1:W-:Y:S04]  /*1aa0*/  STS [R2], R3 ;  /* 0x0000000302007388 */ /* 0x0003e80000000800 */
[----:B------:R1:W-:Y:S04]  /*1ab0*/  STL [R1+0x8], R0 ;  /* 0x0000080001007387 */ /* 0x0003e80000100800 */
[----:B0-----:R1:W-:Y:S02]  /*1ac0*/  STL.64 [R1+0x10], R8 ;  /* 0x0000100801007387 */ /* 0x0013e40000100a00 */
[----:B------:R-:W-:-:S07]  /*1ad0*/  LEPC R20, `(.L_x_8) ;  /* 0x000000001014794e */ /* 0x000fce0000000000 */
[----:B-12---:R-:W-:Y:S05]  /*1ae0*/  CALL.ABS.NOINC R10 ;  /* 0x000000000a007343 */ /* 0x006fea0003c00000 */
.L_x_8:
[----:B------:R-:W-:Y:S01]  /*1af0*/  LDS R3, [R2+0x40] ;  /* 0x0000400002037984 */ /* 0x000fe20000000800 */
        /* <DEDUP_REMOVED lines=41> */
[----:B------:R1:W-:Y:S04]  /*1d90*/  STS [R2+0x40], R3 ;  /* 0x0000400302007388 */ /* 0x0003e80000000800 */
[----:B------:R1:W-:Y:S04]  /*1da0*/  STL [R1+0x8], R0 ;  /* 0x0000080001007387 */ /* 0x0003e80000100800 */
[----:B0-----:R1:W-:Y:S02]  /*1db0*/  STL.64 [R1+0x10], R8 ;  /* 0x0000100801007387 */ /* 0x0013e40000100a00 */
[----:B------:R-:W-:-:S07]  /*1dc0*/  LEPC R20, `(.L_x_9) ;  /* 0x000000001014794e */ /* 0x000fce0000000000 */
[----:B-12---:R-:W-:Y:S05]  /*1dd0*/  CALL.ABS.NOINC R10 ;  /* 0x000000000a007343 */ /* 0x006fea0003c00000 */
.L_x_9:
[----:B------:R-:W-:Y:S02]  /*1de0*/  ISETP.GE.U32.AND P0, PT, R18, 0xc0, PT ;  /* 0x000000c01200780c */ /* 0x000fe40003f06070 */
[----:B------:R-:W-:Y:S02]  /*1df0*/  IADD3 R2, PT, PT, R2, 0x100, RZ ;  /* 0x0000010002027810 */ /* 0x000fe40007ffe0ff */
[----:B------:R-:W-:Y:S02]  /*1e00*/  IADD3 R23, PT, PT, R23, 0x100, RZ ;  /* 0x0000010017177810 */ /* 0x000fe40007ffe0ff */
[----:B------:R-:W-:-:S07]  /*1e10*/  IADD3 R18, PT, PT, R18, 0x40, RZ ;  /* 0x0000004012127810 */ /* 0x000fce0007ffe0ff */
[----:B------:R-:W-:Y:S05]  /*1e20*/  @!P0 BRA `(.L_x_10) ;  /* 0xfffffff000f88947 */ /* 0x000fea000383ffff */
.L_x_1:
[----:B------:R-:W-:Y:S05]  /*1e30*/  BSYNC.RECONVERGENT B7 ;  /* 0x0000000000077941 */ /* 0x000fea0003800200 */
.L_x_0:
[----:B0-----:R-:W0:Y:S01]  /*1e40*/  S2R R0, SR_TID.X ;  /* 0x0000000000007919 */ /* 0x001e220000002100 */
[----:B------:R-:W1:Y:S01]  /*1e50*/  S2UR UR5, SR_CgaCtaId ;  /* 0x00000000000579c3 */ /* 0x000e620000008800 */
[----:B------:R-:W-:Y:S01]  /*1e60*/  UMOV UR4, 0x400 ;  /* 0x0000040000047882 */ /* 0x000fe20000000000 */
[----:B------:R-:W-:Y:S01]  /*1e70*/  LEA R7, R16, R17, 0x6 ;  /* 0x0000001110077211 */ /* 0x000fe200078e30ff */
[----:B------:R-:W0:Y:S01]  /*1e80*/  S2R R5, SR_TID.Y ;  /* 0x0000000000057919 */ /* 0x000e220000002200 */
[----:B------:R-:W-:-:S04]  /*1e90*/  UIADD3 UR4, UPT, UPT, UR4, 0x4000, URZ ;  /* 0x0000400004047890 */ /* 0x000fc8000fffe0ff */
[----:B------:R-:W2:Y:S01]  /*1ea0*/  LDC.64 R2, c[0x0][0x390] ;  /* 0x0000e400ff027b82 */ /* 0x000ea20000000a00 */
[----:B-1----:R-:W-:Y:S01]  /*1eb0*/  ULEA UR4, UR5, UR4, 0x18 ;  /* 0x0000000405047291 */ /* 0x002fe2000f8ec0ff */
[----:B--2---:R-:W-:Y:S01]  /*1ec0*/  IMAD.WIDE R2, R7, 0x4, R2 ;  /* 0x0000000407027825 */ /* 0x004fe200078e0202 */
[----:B0-----:R-:W-:-:S04]  /*1ed0*/  LEA R0, R5, R0, 0x4 ;  /* 0x0000000005007211 */ /* 0x001fc800078e20ff */
[----:B------:R-:W-:Y:S01]  /*1ee0*/  LEA R0, R0, UR4, 0x2 ;  /* 0x0000000400007c11 */ /* 0x000fe2000f8e10ff */
[----:B------:R-:W-:Y:S05]  /*1ef0*/  WARPSYNC.ALL ;  /* 0x0000000000007948 */ /* 0x000fea0003800000 */
[----:B------:R-:W-:Y:S01]  /*1f00*/  BAR.SYNC.DEFER_BLOCKING 0x0 ;  /* 0x0000000000007b1d */ /* 0x000fe20000010000 */
[----:B------:R-:W-:Y:S02]  /*1f10*/  UISETP.NE.AND UP0, UPT, UR44, URZ, UPT ;  /* 0x000000ff2c00728c */ /* 0x000fe4000bf05270 */
[----:B------:R-:W-:-:S03]  /*1f20*/  UIADD3 UR39, UPT, UPT, UR39, 0x200, URZ ;  /* 0x0000020027277890 */ /* 0x000fc6000fffe0ff */
[----:B------:R-:W0:Y:S04]  /*1f30*/  LDS R5, [R0] ;  /* 0x0000000000057984 */ /* 0x000e280000000800 */
[----:B0-----:R0:W-:Y:S01]  /*1f40*/  STG.E desc[UR36][R2.64], R5 ;  /* 0x0000000502007986 */ /* 0x0011e2000c101924 */
[----:B------:R-:W-:Y:S05]  /*1f50*/  BRA.U !UP0, `(.L_x_11) ;  /* 0xffffffe108807547 */ /* 0x000fea000b83ffff */
[----:B------:R-:W-:Y:S05]  /*1f60*/  EXIT ;  /* 0x000000000000794d */ /* 0x000fea0003800000 */
.L_x_12:
[----:B------:R-:W-:-:S00]  /*1f70*/  BRA `(.L_x_12) ;  /* 0xfffffffc00fc7947 */ /* 0x000fc0000383ffff */
[----:B------:R-:W-:-:S00]  /*1f80*/  NOP ;  /* 0x0000000000007918 */ /* 0x000fc00000000000 */
[----:B------:R-:W-:-:S00]  /*1f90*/  NOP ;  /* 0x0000000000007918 */ /* 0x000fc00000000000 */
[----:B------:R-:W-:-:S00]  /*1fa0*/  NOP ;  /* 0x0000000000007918 */ /* 0x000fc00000000000 */
[----:B------:R-:W-:-:S00]  /*1fb0*/  NOP ;  /* 0x0000000000007918 */ /* 0x000fc00000000000 */
[----:B------:R-:W-:-:S00]  /*1fc0*/  NOP ;  /* 0x0000000000007918 */ /* 0x000fc00000000000 */
[----:B------:R-:W-:-:S00]  /*1fd0*/  NOP ;  /* 0x0000000000007918 */ /* 0x000fc00000000000 */
[----:B------:R-:W-:-:S00]  /*1fe0*/  NOP ;  /* 0x0000000000007918 */ /* 0x000fc00000000000 */
[----:B------:R-:W-:-:S00]  /*1ff0*/  NOP ;  /* 0x0000000000007918 */ /* 0x000fc00000000000 */
.L_x_13:


//--------------------- .nv.global.init           --------------------------
	.section	.nv.global.init,"aw",@progbits
.nv.global.init:
	.type		$str,@object
	.size		$str,(.L_0 - $str)
$str:
        /*0000*/ 	.byte	0x74, 0x5b, 0x25, 0x64, 0x5d, 0x5b, 0x25, 0x64, 0x5d, 0x2d, 0x3e, 0x62, 0x6c, 0x6f, 0x63, 0x6b
        /*0010*/ 	.byte	0x5f, 0x61, 0x72, 0x72, 0x5b, 0x25, 0x64, 0x5d, 0x3a, 0x25, 0x66, 0x0a, 0x00
.L_0:


//--------------------- .nv.shared._Z10matrix_mulPfS_S_ --------------------------
	.section	.nv.shared._Z10matrix_mulPfS_S_,"aw",@nobits
	.sectionflags	@""
	.align	4
.nv.shared._Z10matrix_mulPfS_S_:
	.zero		18432


//--------------------- .nv.shared.reserved.0     --------------------------
	.section	.nv.shared.reserved.0,"aw",@nobits
	.weak		__nv_reservedSMEM_offset_0_alias
	.size		__nv_reservedSMEM_offset_0_alias, 0, 64
	.other		__nv_reservedSMEM_offset_0_alias,@"STO_CUDA_RESERVED_SHARED STV_DEFAULT"
__nv_reservedSMEM_offset_0_alias:
	.zero		0
	.zero		64


//--------------------- .nv.constant0._Z10matrix_mulPfS_S_ --------------------------
	.section	.nv.constant0._Z10matrix_mulPfS_S_,"a",@progbits
	.sectionflags	@""
	.align	4
.nv.constant0._Z10matrix_mulPfS_S_:
	.zero		920


//--------------------- SYMBOLS --------------------------

	.type		.nv.reservedSmem.offset0,@object
	.size		.nv.reservedSmem.offset0,0x4
	.type		.nv.reservedSmem.cap,@object
	.size		.nv.reservedSmem.cap,0x4
	.type		vprintf,@function
